	.target	sm_100a

	.elftype	@"ET_EXEC"


//--------------------- .note.nv.tkinfo           --------------------------
	.section	.note.nv.tkinfo,"",@"SHT_NOTE"
	.sectionflags	@"SHF_NOTE_NV_TKINFO"
	.tkinfo
        /*0018*/ 	.word	0x00000002
        /*0030*/ 	.string	""
        /*0030*/ 	.string	"ptxas"
        /*0030*/ 	.string	"Cuda compilation tools, release 13.0, V13.0.88"
        /*0030*/ 	.string	"Build cuda_13.0.r13.0/compiler.36424714_0"
        /*0030*/ 	.string	"-arch sm_100a -m 64 "



//--------------------- .note.nv.cuinfo           --------------------------
	.section	.note.nv.cuinfo,"",@"SHT_NOTE"
	.sectionflags	@"SHF_NOTE_NV_CUINFO"
        /*0018*/ 	.short	0x0002
        /*001a*/ 	.short	0x0064
        /*001c*/ 	.short	0x0082
	.zero		2


//--------------------- .nv.info                  --------------------------
	.section	.nv.info,"",@"SHT_CUDA_INFO"
	.align	4


	//----- nvinfo : EIATTR_REGCOUNT
	.align		4
        /*0000*/ 	.byte	0x04, 0x2f
        /*0002*/ 	.short	(.L_19 - .L_18)
	.align		4
.L_18:
        /*0004*/ 	.word	index@(_ZN7cutlass13device_kernelINS_4gemm6kernel13GemmUniversalIN4cute5tupleIJiiiiEEENS1_10collective13CollectiveMmaINS1_35MainloopSm100TmaUmmaWarpSpecializedILi4ELi2ELi4ENS5_IJNS4_1CILi2EEESB_NSA_ILi1EEEEEEEENS5_IJNSA_ILi256EEENSA_ILi128EEENSA_ILi64EEEEEENS_10tfloat32_tENS5_IJlSC_lEEESJ_SK_NS4_8TiledMMAINS4_8MMA_AtomIJNS4_23SM100_MMA_TF32_2x1SM_SSISJ_SJ_fLi256ELi128ELNS4_4UMMA5MajorE0ELSP_0ELNSO_7ScaleInE0ELSQ_0EEEEEENS4_6LayoutINS5_IJSC_SC_SC_EEENS5_IJNSA_ILi0EEESV_SV_EEEEENS5_IJNS4_10UnderscoreESY_SY_EEEEENS4_28SM100_TMA_2SM_LOAD_MULTICASTENS4_14ComposedLayoutINS4_7SwizzleILi3ELi4ELi3EEENS4_18smem_ptr_flag_bitsILi32EEENST_INS5_IJNSA_ILi8EEENSA_ILi32EEEEEENS5_IJS18_SC_EEEEEEEvNS4_8identityENS4_18SM100_TMA_2SM_LOADES1C_vS1D_EENS_8epilogue10collective18CollectiveEpilogueINS1G_23Sm100TmaWarpSpecializedILi4ELi2ELi16ELb1ELb0EEEJNS5_IJSG_SG_SH_EEENS5_IJNST_ISG_SC_EENST_INSA_ILi16EEESC_EEEEESJ_SK_SJ_SK_NS1G_6fusion15FusionCallbacksIS1K_NS1Q_17LinearCombinationISJ_fSJ_fLNS_15FloatRoundStyleE2EEES1L_S1P_JEEENS4_5SM1004TMEM4LOAD26SM100_TMEM_LOAD_32dp32b16xENS4_13SM90_TMA_LOADENS12_INS13_ILi2ELi4ELi3EEES16_NST_INS5_IJS17_S1N_EEENS5_IJS1N_SC_EEEEEEENS4_39AutoVectorizingCopyWithAssumedAlignmentILi128EEENS4_14SM90_TMA_STOREES25_S27_S27_EEEvvEEEEvNT_6ParamsE)
        /*0008*/ 	.word	0x0000004f


	//----- nvinfo : EIATTR_FRAME_SIZE
	.align		4
.L_19:
        /*000c*/ 	.byte	0x04, 0x11
        /*000e*/ 	.short	(.L_21 - .L_20)
	.align		4
.L_20:
        /*0010*/ 	.word	index@($__internal_2_$__cuda_sm10x_tcgen05_guardrail_trap_unallocated_columns_being_dealloced)
        /*0014*/ 	.word	0x00000000


	//----- nvinfo : EIATTR_FRAME_SIZE
	.align		4
.L_21:
        /*0018*/ 	.byte	0x04, 0x11
        /*001a*/ 	.short	(.L_23 - .L_22)
	.align		4
.L_22:
        /*001c*/ 	.word	index@($__internal_1_$__cuda_sm10x_tcgen05_guardrail_trap_phase_invalid_during_alloc)
        /*0020*/ 	.word	0x00000000


	//----- nvinfo : EIATTR_FRAME_SIZE
	.align		4
.L_23:
        /*0024*/ 	.byte	0x04, 0x11
        /*0026*/ 	.short	(.L_25 - .L_24)
	.align		4
.L_24:
        /*0028*/ 	.word	index@($__internal_0_$__cuda_sm10x_tcgen05_guardrail_trap_col_being_dealloced_not_returned_by_alloc)
        /*002c*/ 	.word	0x00000000


	//----- nvinfo : EIATTR_FRAME_SIZE
	.align		4
.L_25:
        /*0030*/ 	.byte	0x04, 0x11
        /*0032*/ 	.short	(.L_27 - .L_26)
	.align		4
.L_26:
        /*0034*/ 	.word	index@(_ZN7cutlass13device_kernelINS_4gemm6kernel13GemmUniversalIN4cute5tupleIJiiiiEEENS1_10collective13CollectiveMmaINS1_35MainloopSm100TmaUmmaWarpSpecializedILi4ELi2ELi4ENS5_IJNS4_1CILi2EEESB_NSA_ILi1EEEEEEEENS5_IJNSA_ILi256EEENSA_ILi128EEENSA_ILi64EEEEEENS_10tfloat32_tENS5_IJlSC_lEEESJ_SK_NS4_8TiledMMAINS4_8MMA_AtomIJNS4_23SM100_MMA_TF32_2x1SM_SSISJ_SJ_fLi256ELi128ELNS4_4UMMA5MajorE0ELSP_0ELNSO_7ScaleInE0ELSQ_0EEEEEENS4_6LayoutINS5_IJSC_SC_SC_EEENS5_IJNSA_ILi0EEESV_SV_EEEEENS5_IJNS4_10UnderscoreESY_SY_EEEEENS4_28SM100_TMA_2SM_LOAD_MULTICASTENS4_14ComposedLayoutINS4_7SwizzleILi3ELi4ELi3EEENS4_18smem_ptr_flag_bitsILi32EEENST_INS5_IJNSA_ILi8EEENSA_ILi32EEEEEENS5_IJS18_SC_EEEEEEEvNS4_8identityENS4_18SM100_TMA_2SM_LOADES1C_vS1D_EENS_8epilogue10collective18CollectiveEpilogueINS1G_23Sm100TmaWarpSpecializedILi4ELi2ELi16ELb1ELb0EEEJNS5_IJSG_SG_SH_EEENS5_IJNST_ISG_SC_EENST_INSA_ILi16EEESC_EEEEESJ_SK_SJ_SK_NS1G_6fusion15FusionCallbacksIS1K_NS1Q_17LinearCombinationISJ_fSJ_fLNS_15FloatRoundStyleE2EEES1L_S1P_JEEENS4_5SM1004TMEM4LOAD26SM100_TMEM_LOAD_32dp32b16xENS4_13SM90_TMA_LOADENS12_INS13_ILi2ELi4ELi3EEES16_NST_INS5_IJS17_S1N_EEENS5_IJS1N_SC_EEEEEEENS4_39AutoVectorizingCopyWithAssumedAlignmentILi128EEENS4_14SM90_TMA_STOREES25_S27_S27_EEEvvEEEEvNT_6ParamsE)
        /*0038*/ 	.word	0x00000000


	//----- nvinfo : EIATTR_MIN_STACK_SIZE
	.align		4
.L_27:
        /*003c*/ 	.byte	0x04, 0x12
        /*003e*/ 	.short	(.L_29 - .L_28)
	.align		4
.L_28:
        /*0040*/ 	.word	index@(_ZN7cutlass13device_kernelINS_4gemm6kernel13GemmUniversalIN4cute5tupleIJiiiiEEENS1_10collective13CollectiveMmaINS1_35MainloopSm100TmaUmmaWarpSpecializedILi4ELi2ELi4ENS5_IJNS4_1CILi2EEESB_NSA_ILi1EEEEEEEENS5_IJNSA_ILi256EEENSA_ILi128EEENSA_ILi64EEEEEENS_10tfloat32_tENS5_IJlSC_lEEESJ_SK_NS4_8TiledMMAINS4_8MMA_AtomIJNS4_23SM100_MMA_TF32_2x1SM_SSISJ_SJ_fLi256ELi128ELNS4_4UMMA5MajorE0ELSP_0ELNSO_7ScaleInE0ELSQ_0EEEEEENS4_6LayoutINS5_IJSC_SC_SC_EEENS5_IJNSA_ILi0EEESV_SV_EEEEENS5_IJNS4_10UnderscoreESY_SY_EEEEENS4_28SM100_TMA_2SM_LOAD_MULTICASTENS4_14ComposedLayoutINS4_7SwizzleILi3ELi4ELi3EEENS4_18smem_ptr_flag_bitsILi32EEENST_INS5_IJNSA_ILi8EEENSA_ILi32EEEEEENS5_IJS18_SC_EEEEEEEvNS4_8identityENS4_18SM100_TMA_2SM_LOADES1C_vS1D_EENS_8epilogue10collective18CollectiveEpilogueINS1G_23Sm100TmaWarpSpecializedILi4ELi2ELi16ELb1ELb0EEEJNS5_IJSG_SG_SH_EEENS5_IJNST_ISG_SC_EENST_INSA_ILi16EEESC_EEEEESJ_SK_SJ_SK_NS1G_6fusion15FusionCallbacksIS1K_NS1Q_17LinearCombinationISJ_fSJ_fLNS_15FloatRoundStyleE2EEES1L_S1P_JEEENS4_5SM1004TMEM4LOAD26SM100_TMEM_LOAD_32dp32b16xENS4_13SM90_TMA_LOADENS12_INS13_ILi2ELi4ELi3EEES16_NST_INS5_IJS17_S1N_EEENS5_IJS1N_SC_EEEEEEENS4_39AutoVectorizingCopyWithAssumedAlignmentILi128EEENS4_14SM90_TMA_STOREES25_S27_S27_EEEvvEEEEvNT_6ParamsE)
        /*0044*/ 	.word	0x00000000
.L_29:


//--------------------- .nv.compat                --------------------------
	.section	.nv.compat,"",@"SHT_CUDA_COMPAT_INFO"
	.align	4
        /*0000*/ 	.byte	0x02, 0x09, 0x01, 0x00, 0x02, 0x02, 0x02, 0x00, 0x02, 0x05, 0x05, 0x00, 0x03, 0x07, 0x01, 0x01
        /*0010*/ 	.byte	0x02, 0x03, 0x01, 0x00, 0x02, 0x06, 0x01, 0x00, 0x04, 0x0b, 0x08, 0x00, 0x09, 0x00, 0x00, 0x00
        /*0020*/ 	.byte	0x00, 0x00, 0x00, 0x00


//--------------------- .nv.info._ZN7cutlass13device_kernelINS_4gemm6kernel13GemmUniversalIN4cute5tupleIJiiiiEEENS1_10collective13CollectiveMmaINS1_35MainloopSm100TmaUmmaWarpSpecializedILi4ELi2ELi4ENS5_IJNS4_1CILi2EEESB_NSA_ILi1EEEEEEEENS5_IJNSA_ILi256EEENSA_ILi128EEENSA_ILi64EEEEEENS_10tfloat32_tENS5_IJlSC_lEEESJ_SK_NS4_8TiledMMAINS4_8MMA_AtomIJNS4_23SM100_MMA_TF32_2x1SM_SSISJ_SJ_fLi256ELi128ELNS4_4UMMA5MajorE0ELSP_0ELNSO_7ScaleInE0ELSQ_0EEEEEENS4_6LayoutINS5_IJSC_SC_SC_EEENS5_IJNSA_ILi0EEESV_SV_EEEEENS5_IJNS4_10UnderscoreESY_SY_EEEEENS4_28SM100_TMA_2SM_LOAD_MULTICASTENS4_14ComposedLayoutINS4_7SwizzleILi3ELi4ELi3EEENS4_18smem_ptr_flag_bitsILi32EEENST_INS5_IJNSA_ILi8EEENSA_ILi32EEEEEENS5_IJS18_SC_EEEEEEEvNS4_8identityENS4_18SM100_TMA_2SM_LOADES1C_vS1D_EENS_8epilogue10collective18CollectiveEpilogueINS1G_23Sm100TmaWarpSpecializedILi4ELi2ELi16ELb1ELb0EEEJNS5_IJSG_SG_SH_EEENS5_IJNST_ISG_SC_EENST_INSA_ILi16EEESC_EEEEESJ_SK_SJ_SK_NS1G_6fusion15FusionCallbacksIS1K_NS1Q_17LinearCombinationISJ_fSJ_fLNS_15FloatRoundStyleE2EEES1L_S1P_JEEENS4_5SM1004TMEM4LOAD26SM100_TMEM_LOAD_32dp32b16xENS4_13SM90_TMA_LOADENS12_INS13_ILi2ELi4ELi3EEES16_NST_INS5_IJS17_S1N_EEENS5_IJS1N_SC_EEEEEEENS4_39AutoVectorizingCopyWithAssumedAlignmentILi128EEENS4_14SM90_TMA_STOREES25_S27_S27_EEEvvEEEEvNT_6ParamsE --------------------------
	.section	.nv.info._ZN7cutlass13device_kernelINS_4gemm6kernel13GemmUniversalIN4cute5tupleIJiiiiEEENS1_10collective13CollectiveMmaINS1_35MainloopSm100TmaUmmaWarpSpecializedILi4ELi2ELi4ENS5_IJNS4_1CILi2EEESB_NSA_ILi1EEEEEEEENS5_IJNSA_ILi256EEENSA_ILi128EEENSA_ILi64EEEEEENS_10tfloat32_tENS5_IJlSC_lEEESJ_SK_NS4_8TiledMMAINS4_8MMA_AtomIJNS4_23SM100_MMA_TF32_2x1SM_SSISJ_SJ_fLi256ELi128ELNS4_4UMMA5MajorE0ELSP_0ELNSO_7ScaleInE0ELSQ_0EEEEEENS4_6LayoutINS5_IJSC_SC_SC_EEENS5_IJNSA_ILi0EEESV_SV_EEEEENS5_IJNS4_10UnderscoreESY_SY_EEEEENS4_28SM100_TMA_2SM_LOAD_MULTICASTENS4_14ComposedLayoutINS4_7SwizzleILi3ELi4ELi3EEENS4_18smem_ptr_flag_bitsILi32EEENST_INS5_IJNSA_ILi8EEENSA_ILi32EEEEEENS5_IJS18_SC_EEEEEEEvNS4_8identityENS4_18SM100_TMA_2SM_LOADES1C_vS1D_EENS_8epilogue10collective18CollectiveEpilogueINS1G_23Sm100TmaWarpSpecializedILi4ELi2ELi16ELb1ELb0EEEJNS5_IJSG_SG_SH_EEENS5_IJNST_ISG_SC_EENST_INSA_ILi16EEESC_EEEEESJ_SK_SJ_SK_NS1G_6fusion15FusionCallbacksIS1K_NS1Q_17LinearCombinationISJ_fSJ_fLNS_15FloatRoundStyleE2EEES1L_S1P_JEEENS4_5SM1004TMEM4LOAD26SM100_TMEM_LOAD_32dp32b16xENS4_13SM90_TMA_LOADENS12_INS13_ILi2ELi4ELi3EEES16_NST_INS5_IJS17_S1N_EEENS5_IJS1N_SC_EEEEEEENS4_39AutoVectorizingCopyWithAssumedAlignmentILi128EEENS4_14SM90_TMA_STOREES25_S27_S27_EEEvvEEEEvNT_6ParamsE,"",@"SHT_CUDA_INFO"
	.sectionflags	@""
	.align	4


	//----- nvinfo : EIATTR_CUDA_API_VERSION
	.align		4
        /*0000*/ 	.byte	0x04, 0x37
        /*0002*/ 	.short	(.L_31 - .L_30)
.L_30:
        /*0004*/ 	.word	0x00000082


	//----- nvinfo : EIATTR_KPARAM_INFO
	.align		4
.L_31:
        /*0008*/ 	.byte	0x04, 0x17
        /*000a*/ 	.short	(.L_33 - .L_32)
.L_32:
        /*000c*/ 	.word	0x00000000
        /*0010*/ 	.short	0x0000
        /*0012*/ 	.short	0x0000
        /*0014*/ 	.byte	0x00, 0xf0, 0x01, 0x20


	//----- nvinfo : EIATTR_AT_ENTRY_FRAGMENTS
	.align		4
.L_33:
        /*0018*/ 	.byte	0x04, 0x4f
        /*001a*/ 	.short	(.L_35 - .L_34)


	//   ....[0]....
.L_34:
        /*001c*/ 	.word	0x00000007


	//----- nvinfo : EIATTR_RESERVED_SMEM_USED
	.align		4
.L_35:
        /*0020*/ 	.byte	0x01, 0x41
	.zero		2


	//----- nvinfo : EIATTR_SPARSE_MMA_MASK
	.align		4
        /*0024*/ 	.byte	0x03, 0x50
        /*0026*/ 	.short	0x0000


	//----- nvinfo : EIATTR_TCGEN05_2CTA_USED
	.align		4
        /*0028*/ 	.byte	0x01, 0x52
	.zero		2


	//----- nvinfo : EIATTR_MAXREG_COUNT
	.align		4
        /*002c*/ 	.byte	0x03, 0x1b
        /*002e*/ 	.short	0x00ff


	//----- nvinfo : EIATTR_NUM_BARRIERS
	.align		4
        /*0030*/ 	.byte	0x02, 0x4c
        /*0032*/ 	.byte	0x07
	.zero		1


	//----- nvinfo : EIATTR_EXTERNS
	.align		4
        /*0034*/ 	.byte	0x04, 0x0f
        /*0036*/ 	.short	(.L_37 - .L_36)


	//   ....[0]....
	.align		4
.L_36:
        /*0038*/ 	.word	index@(__assertfail)


	//----- nvinfo : EIATTR_MERCURY_ISA_VERSION
	.align		4
.L_37:
        /*003c*/ 	.byte	0x03, 0x5f
        /*003e*/ 	.short	0x0101


	//----- nvinfo : EIATTR_INT_WARP_WIDE_INSTR_OFFSETS
	.align		4
        /*0040*/ 	.byte	0x04, 0x31
        /*0042*/ 	.short	(.L_39 - .L_38)


	//   ....[0]....
.L_38:
        /*0044*/ 	.word	0x00000d70


	//   ....[1]....
        /*0048*/ 	.word	0x00000e10


	//   ....[2]....
        /*004c*/ 	.word	0x000046a0


	//   ....[3]....
        /*0050*/ 	.word	0x000046d0


	//   ....[4]....
        /*0054*/ 	.word	0x000046f0


	//   ....[5]....
        /*0058*/ 	.word	0x00005220


	//   ....[6]....
        /*005c*/ 	.word	0x00005280


	//   ....[7]....
        /*0060*/ 	.word	0x00005370


	//   ....[8]....
        /*0064*/ 	.word	0x000053e0


	//   ....[9]....
        /*0068*/ 	.word	0x000054d0


	//   ....[10]....
        /*006c*/ 	.word	0x00005540


	//   ....[11]....
        /*0070*/ 	.word	0x00005640


	//   ....[12]....
        /*0074*/ 	.word	0x000056b0


	//   ....[13]....
        /*0078*/ 	.word	0x000057c0


	//   ....[14]....
        /*007c*/ 	.word	0x00005840


	//   ....[15]....
        /*0080*/ 	.word	0x00005940


	//   ....[16]....
        /*0084*/ 	.word	0x000059c0


	//   ....[17]....
        /*0088*/ 	.word	0x00005ac0


	//   ....[18]....
        /*008c*/ 	.word	0x00005b40


	//   ....[19]....
        /*0090*/ 	.word	0x00005c30


	//   ....[20]....
        /*0094*/ 	.word	0x00005cc0


	//----- nvinfo : EIATTR_COOP_GROUP_MASK_REGIDS
	.align		4
.L_39:
        /*0098*/ 	.byte	0x04, 0x29
        /*009a*/ 	.short	(.L_41 - .L_40)


	//   ....[0]....
.L_40:
        /*009c*/ 	.word	0xffffffff


	//   ....[1]....
        /*00a0*/ 	.word	0xffffffff


	//   ....[2]....
        /*00a4*/ 	.word	0xffffffff


	//   ....[3]....
        /*00a8*/ 	.word	0xffffffff


	//   ....[4]....
        /*00ac*/ 	.word	0xffffffff


	//   ....[5]....
        /*00b0*/ 	.word	0xffffffff


	//   ....[6]....
        /*00b4*/ 	.word	0xffffffff


	//   ....[7]....
        /*00b8*/ 	.word	0xffffffff


	//   ....[8]....
        /*00bc*/ 	.word	0xffffffff


	//   ....[9]....
        /*00c0*/ 	.word	0xffffffff


	//   ....[10]....
        /*00c4*/ 	.word	0xffffffff


	//   ....[11]....
        /*00c8*/ 	.word	0xffffffff


	//   ....[12]....
        /*00cc*/ 	.word	0xffffffff


	//   ....[13]....
        /*00d0*/ 	.word	0xffffffff


	//----- nvinfo : EIATTR_COOP_GROUP_INSTR_OFFSETS
	.align		4
.L_41:
        /*00d4*/ 	.byte	0x04, 0x28
        /*00d6*/ 	.short	(.L_43 - .L_42)


	//   ....[0]....
.L_42:
        /*00d8*/ 	.word	0x000000b0


	//   ....[1]....
        /*00dc*/ 	.word	0x00000520


	//   ....[2]....
        /*00e0*/ 	.word	0x000006e0


	//   ....[3]....
        /*00e4*/ 	.word	0x00000870


	//   ....[4]....
        /*00e8*/ 	.word	0x00000960


	//   ....[5]....
        /*00ec*/ 	.word	0x00000ac0


	//   ....[6]....
        /*00f0*/ 	.word	0x00000c50


	//   ....[7]....
        /*00f4*/ 	.word	0x00000e90


	//   ....[8]....
        /*00f8*/ 	.word	0x00002400


	//   ....[9]....
        /*00fc*/ 	.word	0x000032c0


	//   ....[10]....
        /*0100*/ 	.word	0x00003790


	//   ....[11]....
        /*0104*/ 	.word	0x000037c0


	//   ....[12]....
        /*0108*/ 	.word	0x000045a0


	//   ....[13]....
        /*010c*/ 	.word	0x000047b0


	//----- nvinfo : EIATTR_VRC_CTA_INIT_COUNT
	.align		4
.L_43:
        /*0110*/ 	.byte	0x02, 0x4a
        /*0112*/ 	.byte	0x80
	.zero		1


	//----- nvinfo : EIATTR_SYSCALL_OFFSETS
	.align		4
        /*0114*/ 	.byte	0x04, 0x46
        /*0116*/ 	.short	(.L_45 - .L_44)


	//   ....[0]....
.L_44:
        /*0118*/ 	.word	0x00006960


	//   ....[1]....
        /*011c*/ 	.word	0x00006a50


	//   ....[2]....
        /*0120*/ 	.word	0x00007210


	//   ....[3]....
        /*0124*/ 	.word	0x00007b90


	//   ....[4]....
        /*0128*/ 	.word	0x000084e0


	//   ....[5]....
        /*012c*/ 	.word	0x00008e80


	//   ....[6]....
        /*0130*/ 	.word	0x00009820


	//   ....[7]....
        /*0134*/ 	.word	0x0000a1f0


	//   ....[8]....
        /*0138*/ 	.word	0x0000ab90


	//   ....[9]....
        /*013c*/ 	.word	0x0000b4e0


	//----- nvinfo : EIATTR_MBARRIER_INSTR_OFFSETS
	.align		4
.L_45:
        /*0140*/ 	.byte	0x04, 0x39
        /*0142*/ 	.short	(.L_47 - .L_46)


	//   ....[0]....
.L_46:
        /*0144*/ 	.word	0x00000650
        /*0148*/ 	.word	0x000000ff
        /*014c*/ 	.word	0x00000000
        /*0150*/ 	.short	0x0100
        /*0152*/ 	.byte	0x04
	.zero		1


	//   ....[1]....
        /*0154*/ 	.word	0x00000660
        /*0158*/ 	.word	0x000000ff
        /*015c*/ 	.word	0x00000020
        /*0160*/ 	.short	0x0100
        /*0162*/ 	.byte	0x04
	.zero		1


	//   ....[2]....
        /*0164*/ 	.word	0x00000670
        /*0168*/ 	.word	0x000000ff
        /*016c*/ 	.word	0x00000008
        /*0170*/ 	.short	0x0100
        /*0172*/ 	.byte	0x04
	.zero		1


	//   ....[3]....
        /*0174*/ 	.word	0x00000680
        /*0178*/ 	.word	0x000000ff
        /*017c*/ 	.word	0x00000028
        /*0180*/ 	.short	0x0100
        /*0182*/ 	.byte	0x04
	.zero		1


	//   ....[4]....
        /*0184*/ 	.word	0x00000690
        /*0188*/ 	.word	0x000000ff
        /*018c*/ 	.word	0x00000010
        /*0190*/ 	.short	0x0100
        /*0192*/ 	.byte	0x04
	.zero		1


	//   ....[5]....
        /*0194*/ 	.word	0x000006a0
        /*0198*/ 	.word	0x000000ff
        /*019c*/ 	.word	0x00000030
        /*01a0*/ 	.short	0x0100
        /*01a2*/ 	.byte	0x04
	.zero		1


	//   ....[6]....
        /*01a4*/ 	.word	0x000006b0
        /*01a8*/ 	.word	0x000000ff
        /*01ac*/ 	.word	0x00000018
        /*01b0*/ 	.short	0x0100
        /*01b2*/ 	.byte	0x04
	.zero		1


	//   ....[7]....
        /*01b4*/ 	.word	0x000006c0
        /*01b8*/ 	.word	0x000000ff
        /*01bc*/ 	.word	0x00000038
        /*01c0*/ 	.short	0x0100
        /*01c2*/ 	.byte	0x04
	.zero		1


	//   ....[8]....
        /*01c4*/ 	.word	0x000007e0
        /*01c8*/ 	.word	0x000000ff
        /*01cc*/ 	.word	0x00000040
        /*01d0*/ 	.short	0x0100
        /*01d2*/ 	.byte	0x04
	.zero		1


	//   ....[9]....
        /*01d4*/ 	.word	0x000007f0
        /*01d8*/ 	.word	0x000000ff
        /*01dc*/ 	.word	0x00000060
        /*01e0*/ 	.short	0x0100
        /*01e2*/ 	.byte	0x04
	.zero		1


	//   ....[10]....
        /*01e4*/ 	.word	0x00000800
        /*01e8*/ 	.word	0x000000ff
        /*01ec*/ 	.word	0x00000048
        /*01f0*/ 	.short	0x0100
        /*01f2*/ 	.byte	0x04
	.zero		1


	//   ....[11]....
        /*01f4*/ 	.word	0x00000810
        /*01f8*/ 	.word	0x000000ff
        /*01fc*/ 	.word	0x00000068
        /*0200*/ 	.short	0x0100
        /*0202*/ 	.byte	0x04
	.zero		1


	//   ....[12]....
        /*0204*/ 	.word	0x00000820
        /*0208*/ 	.word	0x000000ff
        /*020c*/ 	.word	0x00000050
        /*0210*/ 	.short	0x0100
        /*0212*/ 	.byte	0x04
	.zero		1


	//   ....[13]....
        /*0214*/ 	.word	0x00000830
        /*0218*/ 	.word	0x000000ff
        /*021c*/ 	.word	0x00000070
        /*0220*/ 	.short	0x0100
        /*0222*/ 	.byte	0x04
	.zero		1


	//   ....[14]....
        /*0224*/ 	.word	0x00000840
        /*0228*/ 	.word	0x000000ff
        /*022c*/ 	.word	0x00000058
        /*0230*/ 	.short	0x0100
        /*0232*/ 	.byte	0x04
	.zero		1


	//   ....[15]....
        /*0234*/ 	.word	0x00000850
        /*0238*/ 	.word	0x000000ff
        /*023c*/ 	.word	0x00000078
        /*0240*/ 	.short	0x0100
        /*0242*/ 	.byte	0x04
	.zero		1


	//   ....[16]....
        /*0244*/ 	.word	0x00000930
        /*0248*/ 	.word	0x000000ff
        /*024c*/ 	.word	0x00000080
        /*0250*/ 	.short	0x0100
        /*0252*/ 	.byte	0x06
	.zero		1


	//   ....[17]....
        /*0254*/ 	.word	0x00000940
        /*0258*/ 	.word	0x000000ff
        /*025c*/ 	.word	0x00000088
        /*0260*/ 	.short	0x0100
        /*0262*/ 	.byte	0x06
	.zero		1


	//   ....[18]....
        /*0264*/ 	.word	0x00000a70
        /*0268*/ 	.word	0x000000ff
        /*026c*/ 	.word	0x00000090
        /*0270*/ 	.short	0x0100
        /*0272*/ 	.byte	0x06
	.zero		1


	//   ....[19]....
        /*0274*/ 	.word	0x00000a80
        /*0278*/ 	.word	0x000000ff
        /*027c*/ 	.word	0x000000a0
        /*0280*/ 	.short	0x0100
        /*0282*/ 	.byte	0x06
	.zero		1


	//   ....[20]....
        /*0284*/ 	.word	0x00000a90
        /*0288*/ 	.word	0x000000ff
        /*028c*/ 	.word	0x00000098
        /*0290*/ 	.short	0x0100
        /*0292*/ 	.byte	0x06
	.zero		1


	//   ....[21]....
        /*0294*/ 	.word	0x00000aa0
        /*0298*/ 	.word	0x000000ff
        /*029c*/ 	.word	0x000000a8
        /*02a0*/ 	.short	0x0100
        /*02a2*/ 	.byte	0x06
	.zero		1


	//   ....[22]....
        /*02a4*/ 	.word	0x00000bc0
        /*02a8*/ 	.word	0x000000ff
        /*02ac*/ 	.word	0x000000b0
        /*02b0*/ 	.short	0x0100
        /*02b2*/ 	.byte	0x04
	.zero		1


	//   ....[23]....
        /*02b4*/ 	.word	0x00000bd0
        /*02b8*/ 	.word	0x000000ff
        /*02bc*/ 	.word	0x000000d0
        /*02c0*/ 	.short	0x0100
        /*02c2*/ 	.byte	0x04
	.zero		1


	//   ....[24]....
        /*02c4*/ 	.word	0x00000be0
        /*02c8*/ 	.word	0x000000ff
        /*02cc*/ 	.word	0x000000b8
        /*02d0*/ 	.short	0x0100
        /*02d2*/ 	.byte	0x04
	.zero		1


	//   ....[25]....
        /*02d4*/ 	.word	0x00000bf0
        /*02d8*/ 	.word	0x000000ff
        /*02dc*/ 	.word	0x000000d8
        /*02e0*/ 	.short	0x0100
        /*02e2*/ 	.byte	0x04
	.zero		1


	//   ....[26]....
        /*02e4*/ 	.word	0x00000c00
        /*02e8*/ 	.word	0x000000ff
        /*02ec*/ 	.word	0x000000c0
        /*02f0*/ 	.short	0x0100
        /*02f2*/ 	.byte	0x04
	.zero		1


	//   ....[27]....
        /*02f4*/ 	.word	0x00000c10
        /*02f8*/ 	.word	0x000000ff
        /*02fc*/ 	.word	0x000000e0
        /*0300*/ 	.short	0x0100
        /*0302*/ 	.byte	0x04
	.zero		1


	//   ....[28]....
        /*0304*/ 	.word	0x00000c20
        /*0308*/ 	.word	0x000000ff
        /*030c*/ 	.word	0x000000c8
        /*0310*/ 	.short	0x0100
        /*0312*/ 	.byte	0x04
	.zero		1


	//   ....[29]....
        /*0314*/ 	.word	0x00000c30
        /*0318*/ 	.word	0x000000ff
        /*031c*/ 	.word	0x000000e8
        /*0320*/ 	.short	0x0100
        /*0322*/ 	.byte	0x04
	.zero		1


	//   ....[30]....
        /*0324*/ 	.word	0x00000d20
        /*0328*/ 	.word	0x000000ff
        /*032c*/ 	.word	0x000000f0
        /*0330*/ 	.short	0x0100
        /*0332*/ 	.byte	0x04
	.zero		1


	//   ....[31]....
        /*0334*/ 	.word	0x00000d30
        /*0338*/ 	.word	0x000000ff
        /*033c*/ 	.word	0x00000100
        /*0340*/ 	.short	0x0100
        /*0342*/ 	.byte	0x04
	.zero		1


	//   ....[32]....
        /*0344*/ 	.word	0x00000d40
        /*0348*/ 	.word	0x000000ff
        /*034c*/ 	.word	0x000000f8
        /*0350*/ 	.short	0x0100
        /*0352*/ 	.byte	0x04
	.zero		1


	//   ....[33]....
        /*0354*/ 	.word	0x00000d50
        /*0358*/ 	.word	0x000000ff
        /*035c*/ 	.word	0x00000108
        /*0360*/ 	.short	0x0100
        /*0362*/ 	.byte	0x04
	.zero		1


	//   ....[34]....
        /*0364*/ 	.word	0x00000e50
        /*0368*/ 	.word	0x000000ff
        /*036c*/ 	.word	0x00000110
        /*0370*/ 	.short	0x0100
        /*0372*/ 	.byte	0x06
	.zero		1


	//   ....[35]....
        /*0374*/ 	.word	0x00001a50
        /*0378*/ 	.word	0x00000000
        /*037c*/ 	.word	0x00000100
        /*0380*/ 	.short	0x010a
        /*0382*/ 	.byte	0xff
	.zero		1


	//   ....[36]....
        /*0384*/ 	.word	0x00001a80
        /*0388*/ 	.word	0x00000000
        /*038c*/ 	.word	0x000000f0
        /*0390*/ 	.short	0x0101
        /*0392*/ 	.byte	0xff
	.zero		1


	//   ....[37]....
        /*0394*/ 	.word	0x00001b40
        /*0398*/ 	.word	0x000000ff
        /*039c*/ 	.word	0x00000020
        /*03a0*/ 	.short	0x010a
        /*03a2*/ 	.byte	0x04
	.zero		1


	//   ....[38]....
        /*03a4*/ 	.word	0x00001c10
        /*03a8*/ 	.word	0x000000ff
        /*03ac*/ 	.word	0x00000020
        /*03b0*/ 	.short	0x010a
        /*03b2*/ 	.byte	0x21
	.zero		1


	//   ....[39]....
        /*03b4*/ 	.word	0x00001dc0
        /*03b8*/ 	.word	0x000000ff
        /*03bc*/ 	.word	0x00000020
        /*03c0*/ 	.short	0x010a
        /*03c2*/ 	.byte	0x05
	.zero		1


	//   ....[40]....
        /*03c4*/ 	.word	0x00001fa0
        /*03c8*/ 	.word	0x000000ff
        /*03cc*/ 	.word	0x00000088
        /*03d0*/ 	.short	0x0101
        /*03d2*/ 	.byte	0x0e
	.zero		1


	//   ....[41]....
        /*03d4*/ 	.word	0x00001fc0
        /*03d8*/ 	.word	0x000000ff
        /*03dc*/ 	.word	0x00000020
        /*03e0*/ 	.short	0x010a
        /*03e2*/ 	.byte	0x04
	.zero		1


	//   ....[42]....
        /*03e4*/ 	.word	0x00002040
        /*03e8*/ 	.word	0x000000ff
        /*03ec*/ 	.word	0x00000020
        /*03f0*/ 	.short	0x010a
        /*03f2*/ 	.byte	0x07
	.zero		1


	//   ....[43]....
        /*03f4*/ 	.word	0x00002180
        /*03f8*/ 	.word	0x000000ff
        /*03fc*/ 	.word	0x00000020
        /*0400*/ 	.short	0x010a
        /*0402*/ 	.byte	0x04
	.zero		1


	//   ....[44]....
        /*0404*/ 	.word	0x00002430
        /*0408*/ 	.word	0x00000003
        /*040c*/ 	.word	0x00000090
        /*0410*/ 	.short	0x010a
        /*0412*/ 	.byte	0xff
	.zero		1


	//   ....[45]....
        /*0414*/ 	.word	0x00002580
        /*0418*/ 	.word	0x00000000
        /*041c*/ 	.word	0x00000000
        /*0420*/ 	.short	0x0101
        /*0422*/ 	.byte	0xff
	.zero		1


	//   ....[46]....
        /*0424*/ 	.word	0x00002b40
        /*0428*/ 	.word	0x000000ff
        /*042c*/ 	.word	0x00000000
        /*0430*/ 	.short	0x010a
        /*0432*/ 	.byte	0x04
	.zero		1


	//   ....[47]....
        /*0434*/ 	.word	0x00002bd0
        /*0438*/ 	.word	0x000000ff
        /*043c*/ 	.word	0x00000000
        /*0440*/ 	.short	0x010a
        /*0442*/ 	.byte	0x05
	.zero		1


	//   ....[48]....
        /*0444*/ 	.word	0x00002c60
        /*0448*/ 	.word	0x000000ff
        /*044c*/ 	.word	0x00000000
        /*0450*/ 	.short	0x010a
        /*0452*/ 	.byte	0x05
	.zero		1


	//   ....[49]....
        /*0454*/ 	.word	0x00002d00
        /*0458*/ 	.word	0x00000000
        /*045c*/ 	.word	0x00000000
        /*0460*/ 	.short	0x010a
        /*0462*/ 	.byte	0xff
	.zero		1


	//   ....[50]....
        /*0464*/ 	.word	0x00002e20
        /*0468*/ 	.word	0x00000000
        /*046c*/ 	.word	0x000000f0
        /*0470*/ 	.short	0x010a
        /*0472*/ 	.byte	0xff
	.zero		1


	//   ....[51]....
        /*0474*/ 	.word	0x00002e90
        /*0478*/ 	.word	0x00000000
        /*047c*/ 	.word	0x00000000
        /*0480*/ 	.short	0x0101
        /*0482*/ 	.byte	0xff
	.zero		1


	//   ....[52]....
        /*0484*/ 	.word	0x00002eb0
        /*0488*/ 	.word	0x000000ff
        /*048c*/ 	.word	0x000000a0
        /*0490*/ 	.short	0x010a
        /*0492*/ 	.byte	0x04
	.zero		1


	//   ....[53]....
        /*0494*/ 	.word	0x00002fd0
        /*0498*/ 	.word	0x00000000
        /*049c*/ 	.word	0x00000090
        /*04a0*/ 	.short	0x010a
        /*04a2*/ 	.byte	0xff
	.zero		1


	//   ....[54]....
        /*04a4*/ 	.word	0x000030d0
        /*04a8*/ 	.word	0x00000000
        /*04ac*/ 	.word	0x00000000
        /*04b0*/ 	.short	0x0101
        /*04b2*/ 	.byte	0xff
	.zero		1


	//   ....[55]....
        /*04b4*/ 	.word	0x00003160
        /*04b8*/ 	.word	0x000000ff
        /*04bc*/ 	.word	0x000000a0
        /*04c0*/ 	.short	0x0106
        /*04c2*/ 	.byte	0x04
	.zero		1


	//   ....[56]....
        /*04c4*/ 	.word	0x00003180
        /*04c8*/ 	.word	0x000000ff
        /*04cc*/ 	.word	0x000000a0
        /*04d0*/ 	.short	0x010a
        /*04d2*/ 	.byte	0x04
	.zero		1


	//   ....[57]....
        /*04d4*/ 	.word	0x00003210
        /*04d8*/ 	.word	0x000000ff
        /*04dc*/ 	.word	0x000000a0
        /*04e0*/ 	.short	0x0106
        /*04e2*/ 	.byte	0x07
	.zero		1


	//   ....[58]....
        /*04e4*/ 	.word	0x00003250
        /*04e8*/ 	.word	0x00000000
        /*04ec*/ 	.word	0x000000a0
        /*04f0*/ 	.short	0x010a
        /*04f2*/ 	.byte	0xff
	.zero		1


	//   ....[59]....
        /*04f4*/ 	.word	0x00003490
        /*04f8*/ 	.word	0x000000ff
        /*04fc*/ 	.word	0x00000008
        /*0500*/ 	.short	0x010a
        /*0502*/ 	.byte	0x05
	.zero		1


	//   ....[60]....
        /*0504*/ 	.word	0x000034b0
        /*0508*/ 	.word	0x000000ff
        /*050c*/ 	.word	0x00000008
        /*0510*/ 	.short	0x010a
        /*0512*/ 	.byte	0x05
	.zero		1


	//   ....[61]....
        /*0514*/ 	.word	0x00003640
        /*0518*/ 	.word	0x000000ff
        /*051c*/ 	.word	0x00000008
        /*0520*/ 	.short	0x010a
        /*0522*/ 	.byte	0x05
	.zero		1


	//   ....[62]....
        /*0524*/ 	.word	0x00003660
        /*0528*/ 	.word	0x000000ff
        /*052c*/ 	.word	0x00000008
        /*0530*/ 	.short	0x010a
        /*0532*/ 	.byte	0x05
	.zero		1


	//   ....[63]....
        /*0534*/ 	.word	0x00003720
        /*0538*/ 	.word	0x000000ff
        /*053c*/ 	.word	0x00000000
        /*0540*/ 	.short	0x0101
        /*0542*/ 	.byte	0x04
	.zero		1


	//   ....[64]....
        /*0544*/ 	.word	0x00003ae0
        /*0548*/ 	.word	0x00000000
        /*054c*/ 	.word	0x00000090
        /*0550*/ 	.short	0x010a
        /*0552*/ 	.byte	0xff
	.zero		1


	//   ....[65]....
        /*0554*/ 	.word	0x00003ba0
        /*0558*/ 	.word	0x00000000
        /*055c*/ 	.word	0x00000000
        /*0560*/ 	.short	0x0101
        /*0562*/ 	.byte	0xff
	.zero		1


	//   ....[66]....
        /*0564*/ 	.word	0x00003c60
        /*0568*/ 	.word	0x000000ff
        /*056c*/ 	.word	0x00000000
        /*0570*/ 	.short	0x010a
        /*0572*/ 	.byte	0x04
	.zero		1


	//   ....[67]....
        /*0574*/ 	.word	0x00003c70
        /*0578*/ 	.word	0x000000ff
        /*057c*/ 	.word	0x000000d0
        /*0580*/ 	.short	0x010a
        /*0582*/ 	.byte	0x2e
	.zero		1


	//   ....[68]....
        /*0584*/ 	.word	0x00003d20
        /*0588*/ 	.word	0x000000ff
        /*058c*/ 	.word	0x00000000
        /*0590*/ 	.short	0x010a
        /*0592*/ 	.byte	0x07
	.zero		1


	//   ....[69]....
        /*0594*/ 	.word	0x00003e50
        /*0598*/ 	.word	0x000000ff
        /*059c*/ 	.word	0x00000000
        /*05a0*/ 	.short	0x010a
        /*05a2*/ 	.byte	0x04
	.zero		1


	//   ....[70]....
        /*05a4*/ 	.word	0x00004290
        /*05a8*/ 	.word	0x000000ff
        /*05ac*/ 	.word	0x00000000
        /*05b0*/ 	.short	0x010a
        /*05b2*/ 	.byte	0x04
	.zero		1


	//   ....[71]....
        /*05b4*/ 	.word	0x00004320
        /*05b8*/ 	.word	0x000000ff
        /*05bc*/ 	.word	0x00000000
        /*05c0*/ 	.short	0x010a
        /*05c2*/ 	.byte	0x05
	.zero		1


	//   ....[72]....
        /*05c4*/ 	.word	0x000043b0
        /*05c8*/ 	.word	0x000000ff
        /*05cc*/ 	.word	0x00000000
        /*05d0*/ 	.short	0x010a
        /*05d2*/ 	.byte	0x05
	.zero		1


	//   ....[73]....
        /*05d4*/ 	.word	0x00004450
        /*05d8*/ 	.word	0x00000000
        /*05dc*/ 	.word	0x00000000
        /*05e0*/ 	.short	0x010a
        /*05e2*/ 	.byte	0xff
	.zero		1


	//   ....[74]....
        /*05e4*/ 	.word	0x00004490
        /*05e8*/ 	.word	0x00000000
        /*05ec*/ 	.word	0x00000000
        /*05f0*/ 	.short	0x010a
        /*05f2*/ 	.byte	0xff
	.zero		1


	//   ....[75]....
        /*05f4*/ 	.word	0x00004500
        /*05f8*/ 	.word	0x000000ff
        /*05fc*/ 	.word	0x00000000
        /*0600*/ 	.short	0x0101
        /*0602*/ 	.byte	0x04
	.zero		1


	//   ....[76]....
        /*0604*/ 	.word	0x00004540
        /*0608*/ 	.word	0x000000ff
        /*060c*/ 	.word	0x00000110
        /*0610*/ 	.short	0x010a
        /*0612*/ 	.byte	0x29
	.zero		1


	//   ....[77]....
        /*0614*/ 	.word	0x00004590
        /*0618*/ 	.word	0x000000ff
        /*061c*/ 	.word	0x00000000
        /*0620*/ 	.short	0x0101
        /*0622*/ 	.byte	0x04
	.zero		1


	//   ....[78]....
        /*0624*/ 	.word	0x00004a10
        /*0628*/ 	.word	0x0000000c
        /*062c*/ 	.word	0x00000090
        /*0630*/ 	.short	0x010a
        /*0632*/ 	.byte	0xff
	.zero		1


	//   ....[79]....
        /*0634*/ 	.word	0x00004b80
        /*0638*/ 	.word	0x00000000
        /*063c*/ 	.word	0x00000000
        /*0640*/ 	.short	0x0101
        /*0642*/ 	.byte	0xff
	.zero		1


	//   ....[80]....
        /*0644*/ 	.word	0x00005020
        /*0648*/ 	.word	0x000000ff
        /*064c*/ 	.word	0x00000088
        /*0650*/ 	.short	0x010a
        /*0652*/ 	.byte	0x15
	.zero		1


	//   ....[81]....
        /*0654*/ 	.word	0x000051a0
        /*0658*/ 	.word	0x000000ff
        /*065c*/ 	.word	0x00000060
        /*0660*/ 	.short	0x010a
        /*0662*/ 	.byte	0x15
	.zero		1


	//   ....[82]....
        /*0664*/ 	.word	0x00005320
        /*0668*/ 	.word	0x000000ff
        /*066c*/ 	.word	0x00000040
        /*0670*/ 	.short	0x010b
        /*0672*/ 	.byte	0x15
	.zero		1


	//   ....[83]....
        /*0674*/ 	.word	0x00005330
        /*0678*/ 	.word	0x000000ff
        /*067c*/ 	.word	0x00000000
        /*0680*/ 	.short	0x0101
        /*0682*/ 	.byte	0x06
	.zero		1


	//   ....[84]....
        /*0684*/ 	.word	0x00005340
        /*0688*/ 	.word	0x000000ff
        /*068c*/ 	.word	0x00000068
        /*0690*/ 	.short	0x010a
        /*0692*/ 	.byte	0x15
	.zero		1


	//   ....[85]....
        /*0694*/ 	.word	0x00005480
        /*0698*/ 	.word	0x000000ff
        /*069c*/ 	.word	0x00000048
        /*06a0*/ 	.short	0x010b
        /*06a2*/ 	.byte	0x15
	.zero		1


	//   ....[86]....
        /*06a4*/ 	.word	0x00005490
        /*06a8*/ 	.word	0x000000ff
        /*06ac*/ 	.word	0x00000000
        /*06b0*/ 	.short	0x0101
        /*06b2*/ 	.byte	0x07
	.zero		1


	//   ....[87]....
        /*06b4*/ 	.word	0x000054a0
        /*06b8*/ 	.word	0x000000ff
        /*06bc*/ 	.word	0x00000070
        /*06c0*/ 	.short	0x010a
        /*06c2*/ 	.byte	0x15
	.zero		1


	//   ....[88]....
        /*06c4*/ 	.word	0x000055f0
        /*06c8*/ 	.word	0x000000ff
        /*06cc*/ 	.word	0x00000050
        /*06d0*/ 	.short	0x010b
        /*06d2*/ 	.byte	0x15
	.zero		1


	//   ....[89]....
        /*06d4*/ 	.word	0x00005600
        /*06d8*/ 	.word	0x000000ff
        /*06dc*/ 	.word	0x00000000
        /*06e0*/ 	.short	0x0101
        /*06e2*/ 	.byte	0x1d
	.zero		1


	//   ....[90]....
        /*06e4*/ 	.word	0x00005610
        /*06e8*/ 	.word	0x000000ff
        /*06ec*/ 	.word	0x00000078
        /*06f0*/ 	.short	0x010a
        /*06f2*/ 	.byte	0x15
	.zero		1


	//   ....[91]....
        /*06f4*/ 	.word	0x00005770
        /*06f8*/ 	.word	0x000000ff
        /*06fc*/ 	.word	0x00000058
        /*0700*/ 	.short	0x010b
        /*0702*/ 	.byte	0x15
	.zero		1


	//   ....[92]....
        /*0704*/ 	.word	0x00005780
        /*0708*/ 	.word	0x000000ff
        /*070c*/ 	.word	0x00000000
        /*0710*/ 	.short	0x0101
        /*0712*/ 	.byte	0x18
	.zero		1


	//   ....[93]....
        /*0714*/ 	.word	0x00005790
        /*0718*/ 	.word	0x000000ff
        /*071c*/ 	.word	0x00000060
        /*0720*/ 	.short	0x010a
        /*0722*/ 	.byte	0x15
	.zero		1


	//   ....[94]....
        /*0724*/ 	.word	0x000058f0
        /*0728*/ 	.word	0x000000ff
        /*072c*/ 	.word	0x00000040
        /*0730*/ 	.short	0x010b
        /*0732*/ 	.byte	0x15
	.zero		1


	//   ....[95]....
        /*0734*/ 	.word	0x00005900
        /*0738*/ 	.word	0x000000ff
        /*073c*/ 	.word	0x00000000
        /*0740*/ 	.short	0x0101
        /*0742*/ 	.byte	0x06
	.zero		1


	//   ....[96]....
        /*0744*/ 	.word	0x00005910
        /*0748*/ 	.word	0x000000ff
        /*074c*/ 	.word	0x00000068
        /*0750*/ 	.short	0x010a
        /*0752*/ 	.byte	0x15
	.zero		1


	//   ....[97]....
        /*0754*/ 	.word	0x00005a70
        /*0758*/ 	.word	0x000000ff
        /*075c*/ 	.word	0x00000048
        /*0760*/ 	.short	0x010b
        /*0762*/ 	.byte	0x15
	.zero		1


	//   ....[98]....
        /*0764*/ 	.word	0x00005a80
        /*0768*/ 	.word	0x000000ff
        /*076c*/ 	.word	0x00000000
        /*0770*/ 	.short	0x0101
        /*0772*/ 	.byte	0x07
	.zero		1


	//   ....[99]....
        /*0774*/ 	.word	0x00005a90
        /*0778*/ 	.word	0x000000ff
        /*077c*/ 	.word	0x00000070
        /*0780*/ 	.short	0x010a
        /*0782*/ 	.byte	0x15
	.zero		1


	//   ....[100]....
        /*0784*/ 	.word	0x00005be0
        /*0788*/ 	.word	0x000000ff
        /*078c*/ 	.word	0x00000050
        /*0790*/ 	.short	0x010b
        /*0792*/ 	.byte	0x15
	.zero		1


	//   ....[101]....
        /*0794*/ 	.word	0x00005bf0
        /*0798*/ 	.word	0x000000ff
        /*079c*/ 	.word	0x00000000
        /*07a0*/ 	.short	0x0101
        /*07a2*/ 	.byte	0x1d
	.zero		1


	//   ....[102]....
        /*07a4*/ 	.word	0x00005c00
        /*07a8*/ 	.word	0x000000ff
        /*07ac*/ 	.word	0x00000078
        /*07b0*/ 	.short	0x010a
        /*07b2*/ 	.byte	0x15
	.zero		1


	//   ....[103]....
        /*07b4*/ 	.word	0x00005df0
        /*07b8*/ 	.word	0x000000ff
        /*07bc*/ 	.word	0x00000058
        /*07c0*/ 	.short	0x010b
        /*07c2*/ 	.byte	0x15
	.zero		1


	//   ....[104]....
        /*07c4*/ 	.word	0x00005e00
        /*07c8*/ 	.word	0x000000ff
        /*07cc*/ 	.word	0x00000000
        /*07d0*/ 	.short	0x0101
        /*07d2*/ 	.byte	0x18
	.zero		1


	//   ....[105]....
        /*07d4*/ 	.word	0x00005e20
        /*07d8*/ 	.word	0x000000ff
        /*07dc*/ 	.word	0x00000060
        /*07e0*/ 	.short	0x010a
        /*07e2*/ 	.byte	0x15
	.zero		1


	//   ....[106]....
        /*07e4*/ 	.word	0x00005e40
        /*07e8*/ 	.word	0x000000ff
        /*07ec*/ 	.word	0x00000068
        /*07f0*/ 	.short	0x010a
        /*07f2*/ 	.byte	0x15
	.zero		1


	//   ....[107]....
        /*07f4*/ 	.word	0x00005e60
        /*07f8*/ 	.word	0x000000ff
        /*07fc*/ 	.word	0x00000070
        /*0800*/ 	.short	0x010a
        /*0802*/ 	.byte	0x15
	.zero		1


	//   ....[108]....
        /*0804*/ 	.word	0x00005eb0
        /*0808*/ 	.word	0x00000002
        /*080c*/ 	.word	0x00000078
        /*0810*/ 	.short	0x010a
        /*0812*/ 	.byte	0xff
	.zero		1


	//   ....[109]....
        /*0814*/ 	.word	0x000061d0
        /*0818*/ 	.word	0x00000000
        /*081c*/ 	.word	0x00000090
        /*0820*/ 	.short	0x010a
        /*0822*/ 	.byte	0xff
	.zero		1


	//   ....[110]....
        /*0824*/ 	.word	0x000062a0
        /*0828*/ 	.word	0x00000000
        /*082c*/ 	.word	0x00000000
        /*0830*/ 	.short	0x0101
        /*0832*/ 	.byte	0xff
	.zero		1


	//   ....[111]....
        /*0834*/ 	.word	0x00006ee0
        /*0838*/ 	.word	0x000000ff
        /*083c*/ 	.word	0x00000040
        /*0840*/ 	.short	0x010a
        /*0842*/ 	.byte	0x2b
	.zero		1


	//   ....[112]....
        /*0844*/ 	.word	0x00006f10
        /*0848*/ 	.word	0x00000049
        /*084c*/ 	.word	0x000000b0
        /*0850*/ 	.short	0x010a
        /*0852*/ 	.byte	0xff
	.zero		1


	//   ....[113]....
        /*0854*/ 	.word	0x00007000
        /*0858*/ 	.word	0x000000ff
        /*085c*/ 	.word	0x00000040
        /*0860*/ 	.short	0x010a
        /*0862*/ 	.byte	0x2b
	.zero		1


	//   ....[114]....
        /*0864*/ 	.word	0x000070f0
        /*0868*/ 	.word	0x00000049
        /*086c*/ 	.word	0x000000b0
        /*0870*/ 	.short	0x010a
        /*0872*/ 	.byte	0xff
	.zero		1


	//   ....[115]....
        /*0874*/ 	.word	0x000078c0
        /*0878*/ 	.word	0x00000000
        /*087c*/ 	.word	0x00000000
        /*0880*/ 	.short	0x0101
        /*0882*/ 	.byte	0xff
	.zero		1


	//   ....[116]....
        /*0884*/ 	.word	0x000078d0
        /*0888*/ 	.word	0x00000002
        /*088c*/ 	.word	0x00000040
        /*0890*/ 	.short	0x010a
        /*0892*/ 	.byte	0xff
	.zero		1


	//   ....[117]....
        /*0894*/ 	.word	0x000079b0
        /*0898*/ 	.word	0x00000002
        /*089c*/ 	.word	0x00000040
        /*08a0*/ 	.short	0x010a
        /*08a2*/ 	.byte	0xff
	.zero		1


	//   ....[118]....
        /*08a4*/ 	.word	0x00008210
        /*08a8*/ 	.word	0x00000015
        /*08ac*/ 	.word	0x00000000
        /*08b0*/ 	.short	0x0101
        /*08b2*/ 	.byte	0xff
	.zero		1


	//   ....[119]....
        /*08b4*/ 	.word	0x00008230
        /*08b8*/ 	.word	0x00000000
        /*08bc*/ 	.word	0x00000040
        /*08c0*/ 	.short	0x010a
        /*08c2*/ 	.byte	0xff
	.zero		1


	//   ....[120]....
        /*08c4*/ 	.word	0x00008300
        /*08c8*/ 	.word	0x00000000
        /*08cc*/ 	.word	0x00000040
        /*08d0*/ 	.short	0x010a
        /*08d2*/ 	.byte	0xff
	.zero		1


	//   ....[121]....
        /*08d4*/ 	.word	0x00008b70
        /*08d8*/ 	.word	0x00000015
        /*08dc*/ 	.word	0x00000000
        /*08e0*/ 	.short	0x0101
        /*08e2*/ 	.byte	0xff
	.zero		1


	//   ....[122]....
        /*08e4*/ 	.word	0x00008b90
        /*08e8*/ 	.word	0x00000000
        /*08ec*/ 	.word	0x00000040
        /*08f0*/ 	.short	0x010a
        /*08f2*/ 	.byte	0xff
	.zero		1


	//   ....[123]....
        /*08f4*/ 	.word	0x00008c60
        /*08f8*/ 	.word	0x00000000
        /*08fc*/ 	.word	0x00000040
        /*0900*/ 	.short	0x010a
        /*0902*/ 	.byte	0xff
	.zero		1


	//   ....[124]....
        /*0904*/ 	.word	0x00009500
        /*0908*/ 	.word	0x00000015
        /*090c*/ 	.word	0x00000000
        /*0910*/ 	.short	0x0101
        /*0912*/ 	.byte	0xff
	.zero		1


	//   ....[125]....
        /*0914*/ 	.word	0x00009520
        /*0918*/ 	.word	0x00000000
        /*091c*/ 	.word	0x00000040
        /*0920*/ 	.short	0x010a
        /*0922*/ 	.byte	0xff
	.zero		1


	//   ....[126]....
        /*0924*/ 	.word	0x000095f0
        /*0928*/ 	.word	0x00000000
        /*092c*/ 	.word	0x00000040
        /*0930*/ 	.short	0x010a
        /*0932*/ 	.byte	0xff
	.zero		1


	//   ....[127]....
        /*0934*/ 	.word	0x00009ed0
        /*0938*/ 	.word	0x00000015
        /*093c*/ 	.word	0x00000000
        /*0940*/ 	.short	0x0101
        /*0942*/ 	.byte	0xff
	.zero		1


	//   ....[128]....
        /*0944*/ 	.word	0x00009ef0
        /*0948*/ 	.word	0x00000000
        /*094c*/ 	.word	0x00000040
        /*0950*/ 	.short	0x010a
        /*0952*/ 	.byte	0xff
	.zero		1


	//   ....[129]....
        /*0954*/ 	.word	0x00009fc0
        /*0958*/ 	.word	0x00000000
        /*095c*/ 	.word	0x00000040
        /*0960*/ 	.short	0x010a
        /*0962*/ 	.byte	0xff
	.zero		1


	//   ....[130]....
        /*0964*/ 	.word	0x0000a870
        /*0968*/ 	.word	0x00000015
        /*096c*/ 	.word	0x00000000
        /*0970*/ 	.short	0x0101
        /*0972*/ 	.byte	0xff
	.zero		1


	//   ....[131]....
        /*0974*/ 	.word	0x0000a890
        /*0978*/ 	.word	0x00000000
        /*097c*/ 	.word	0x00000040
        /*0980*/ 	.short	0x010a
        /*0982*/ 	.byte	0xff
	.zero		1


	//   ....[132]....
        /*0984*/ 	.word	0x0000a960
        /*0988*/ 	.word	0x00000000
        /*098c*/ 	.word	0x00000040
        /*0990*/ 	.short	0x010a
        /*0992*/ 	.byte	0xff
	.zero		1


	//   ....[133]....
        /*0994*/ 	.word	0x0000b210
        /*0998*/ 	.word	0x00000015
        /*099c*/ 	.word	0x00000000
        /*09a0*/ 	.short	0x0101
        /*09a2*/ 	.byte	0xff
	.zero		1


	//   ....[134]....
        /*09a4*/ 	.word	0x0000b230
        /*09a8*/ 	.word	0x00000000
        /*09ac*/ 	.word	0x00000040
        /*09b0*/ 	.short	0x010a
        /*09b2*/ 	.byte	0xff
	.zero		1


	//   ....[135]....
        /*09b4*/ 	.word	0x0000b300
        /*09b8*/ 	.word	0x00000000
        /*09bc*/ 	.word	0x00000040
        /*09c0*/ 	.short	0x010a
        /*09c2*/ 	.byte	0xff
	.zero		1


	//   ....[136]....
        /*09c4*/ 	.word	0x0000b610
        /*09c8*/ 	.word	0x00000049
        /*09cc*/ 	.word	0x00000000
        /*09d0*/ 	.short	0x0101
        /*09d2*/ 	.byte	0xff
	.zero		1


	//   ....[137]....
        /*09d4*/ 	.word	0x0000bbb0
        /*09d8*/ 	.word	0x00000000
        /*09dc*/ 	.word	0x00000000
        /*09e0*/ 	.short	0x0101
        /*09e2*/ 	.byte	0xff
	.zero		1


	//   ....[138]....
        /*09e4*/ 	.word	0x0000be60
        /*09e8*/ 	.word	0x000000ff
        /*09ec*/ 	.word	0x00000000
        /*09f0*/ 	.short	0x0101
        /*09f2*/ 	.byte	0x04
	.zero		1


	//   ....[139]....
        /*09f4*/ 	.word	0x0000be80
        /*09f8*/ 	.word	0x00000000
        /*09fc*/ 	.word	0x00000100
        /*0a00*/ 	.short	0x010a
        /*0a02*/ 	.byte	0xff
	.zero		1


	//   ....[140]....
        /*0a04*/ 	.word	0x0000bee0
        /*0a08*/ 	.word	0x00000000
        /*0a0c*/ 	.word	0x00000020
        /*0a10*/ 	.short	0x010a
        /*0a12*/ 	.byte	0xff
	.zero		1


	//   ....[141]....
        /*0a14*/ 	.word	0x0000bf40
        /*0a18*/ 	.word	0x00000000
        /*0a1c*/ 	.word	0x00000020
        /*0a20*/ 	.short	0x010a
        /*0a22*/ 	.byte	0xff
	.zero		1


	//   ....[142]....
        /*0a24*/ 	.word	0x0000bf90
        /*0a28*/ 	.word	0x00000003
        /*0a2c*/ 	.word	0x00000090
        /*0a30*/ 	.short	0x010a
        /*0a32*/ 	.byte	0xff
	.zero		1


	//   ....[143]....
        /*0a34*/ 	.word	0x0000bff0
        /*0a38*/ 	.word	0x00000000
        /*0a3c*/ 	.word	0x00000000
        /*0a40*/ 	.short	0x010a
        /*0a42*/ 	.byte	0xff
	.zero		1


	//   ....[144]....
        /*0a44*/ 	.word	0x0000c050
        /*0a48*/ 	.word	0x00000000
        /*0a4c*/ 	.word	0x00000000
        /*0a50*/ 	.short	0x010a
        /*0a52*/ 	.byte	0xff
	.zero		1


	//   ....[145]....
        /*0a54*/ 	.word	0x0000c0b0
        /*0a58*/ 	.word	0x00000000
        /*0a5c*/ 	.word	0x00000000
        /*0a60*/ 	.short	0x010a
        /*0a62*/ 	.byte	0xff
	.zero		1


	//   ....[146]....
        /*0a64*/ 	.word	0x0000c100
        /*0a68*/ 	.word	0x00000000
        /*0a6c*/ 	.word	0x000000f0
        /*0a70*/ 	.short	0x010a
        /*0a72*/ 	.byte	0xff
	.zero		1


	//   ....[147]....
        /*0a74*/ 	.word	0x0000c160
        /*0a78*/ 	.word	0x00000000
        /*0a7c*/ 	.word	0x000000a0
        /*0a80*/ 	.short	0x010a
        /*0a82*/ 	.byte	0xff
	.zero		1


	//   ....[148]....
        /*0a84*/ 	.word	0x0000c1b0
        /*0a88*/ 	.word	0x00000000
        /*0a8c*/ 	.word	0x00000090
        /*0a90*/ 	.short	0x010a
        /*0a92*/ 	.byte	0xff
	.zero		1


	//   ....[149]....
        /*0a94*/ 	.word	0x0000c210
        /*0a98*/ 	.word	0x00000000
        /*0a9c*/ 	.word	0x000000a0
        /*0aa0*/ 	.short	0x010a
        /*0aa2*/ 	.byte	0xff
	.zero		1


	//   ....[150]....
        /*0aa4*/ 	.word	0x0000c270
        /*0aa8*/ 	.word	0x00000005
        /*0aac*/ 	.word	0x00000008
        /*0ab0*/ 	.short	0x010a
        /*0ab2*/ 	.byte	0xff
	.zero		1


	//   ....[151]....
        /*0ab4*/ 	.word	0x0000c360
        /*0ab8*/ 	.word	0x00000003
        /*0abc*/ 	.word	0x00000008
        /*0ac0*/ 	.short	0x010a
        /*0ac2*/ 	.byte	0xff
	.zero		1


	//   ....[152]....
        /*0ac4*/ 	.word	0x0000c3b0
        /*0ac8*/ 	.word	0x00000000
        /*0acc*/ 	.word	0x00000090
        /*0ad0*/ 	.short	0x010a
        /*0ad2*/ 	.byte	0xff
	.zero		1


	//   ....[153]....
        /*0ad4*/ 	.word	0x0000c410
        /*0ad8*/ 	.word	0x00000000
        /*0adc*/ 	.word	0x000000d0
        /*0ae0*/ 	.short	0x010a
        /*0ae2*/ 	.byte	0xff
	.zero		1


	//   ....[154]....
        /*0ae4*/ 	.word	0x0000c470
        /*0ae8*/ 	.word	0x00000000
        /*0aec*/ 	.word	0x00000000
        /*0af0*/ 	.short	0x010a
        /*0af2*/ 	.byte	0xff
	.zero		1


	//   ....[155]....
        /*0af4*/ 	.word	0x0000c4d0
        /*0af8*/ 	.word	0x00000000
        /*0afc*/ 	.word	0x00000000
        /*0b00*/ 	.short	0x010a
        /*0b02*/ 	.byte	0xff
	.zero		1


	//   ....[156]....
        /*0b04*/ 	.word	0x0000c530
        /*0b08*/ 	.word	0x00000000
        /*0b0c*/ 	.word	0x00000000
        /*0b10*/ 	.short	0x010a
        /*0b12*/ 	.byte	0xff
	.zero		1


	//   ....[157]....
        /*0b14*/ 	.word	0x0000c590
        /*0b18*/ 	.word	0x00000000
        /*0b1c*/ 	.word	0x00000000
        /*0b20*/ 	.short	0x010a
        /*0b22*/ 	.byte	0xff
	.zero		1


	//   ....[158]....
        /*0b24*/ 	.word	0x0000c5f0
        /*0b28*/ 	.word	0x00000000
        /*0b2c*/ 	.word	0x00000110
        /*0b30*/ 	.short	0x010a
        /*0b32*/ 	.byte	0xff
	.zero		1


	//   ....[159]....
        /*0b34*/ 	.word	0x0000c640
        /*0b38*/ 	.word	0x0000000c
        /*0b3c*/ 	.word	0x00000090
        /*0b40*/ 	.short	0x010a
        /*0b42*/ 	.byte	0xff
	.zero		1


	//   ....[160]....
        /*0b44*/ 	.word	0x0000c6a0
        /*0b48*/ 	.word	0x00000000
        /*0b4c*/ 	.word	0x00000088
        /*0b50*/ 	.short	0x010a
        /*0b52*/ 	.byte	0xff
	.zero		1


	//   ....[161]....
        /*0b54*/ 	.word	0x0000c700
        /*0b58*/ 	.word	0x00000000
        /*0b5c*/ 	.word	0x00000060
        /*0b60*/ 	.short	0x010a
        /*0b62*/ 	.byte	0xff
	.zero		1


	//   ....[162]....
        /*0b64*/ 	.word	0x0000c760
        /*0b68*/ 	.word	0x00000000
        /*0b6c*/ 	.word	0x00000068
        /*0b70*/ 	.short	0x010a
        /*0b72*/ 	.byte	0xff
	.zero		1


	//   ....[163]....
        /*0b74*/ 	.word	0x0000c7c0
        /*0b78*/ 	.word	0x00000000
        /*0b7c*/ 	.word	0x00000070
        /*0b80*/ 	.short	0x010a
        /*0b82*/ 	.byte	0xff
	.zero		1


	//   ....[164]....
        /*0b84*/ 	.word	0x0000c820
        /*0b88*/ 	.word	0x00000000
        /*0b8c*/ 	.word	0x00000078
        /*0b90*/ 	.short	0x010a
        /*0b92*/ 	.byte	0xff
	.zero		1


	//   ....[165]....
        /*0b94*/ 	.word	0x0000c880
        /*0b98*/ 	.word	0x00000000
        /*0b9c*/ 	.word	0x00000060
        /*0ba0*/ 	.short	0x010a
        /*0ba2*/ 	.byte	0xff
	.zero		1


	//   ....[166]....
        /*0ba4*/ 	.word	0x0000c8e0
        /*0ba8*/ 	.word	0x00000000
        /*0bac*/ 	.word	0x00000068
        /*0bb0*/ 	.short	0x010a
        /*0bb2*/ 	.byte	0xff
	.zero		1


	//   ....[167]....
        /*0bb4*/ 	.word	0x0000c940
        /*0bb8*/ 	.word	0x00000000
        /*0bbc*/ 	.word	0x00000070
        /*0bc0*/ 	.short	0x010a
        /*0bc2*/ 	.byte	0xff
	.zero		1


	//   ....[168]....
        /*0bc4*/ 	.word	0x0000c9a0
        /*0bc8*/ 	.word	0x00000000
        /*0bcc*/ 	.word	0x00000078
        /*0bd0*/ 	.short	0x010a
        /*0bd2*/ 	.byte	0xff
	.zero		1


	//   ....[169]....
        /*0bd4*/ 	.word	0x0000ca00
        /*0bd8*/ 	.word	0x00000000
        /*0bdc*/ 	.word	0x00000060
        /*0be0*/ 	.short	0x010a
        /*0be2*/ 	.byte	0xff
	.zero		1


	//   ....[170]....
        /*0be4*/ 	.word	0x0000ca60
        /*0be8*/ 	.word	0x00000000
        /*0bec*/ 	.word	0x00000068
        /*0bf0*/ 	.short	0x010a
        /*0bf2*/ 	.byte	0xff
	.zero		1


	//   ....[171]....
        /*0bf4*/ 	.word	0x0000cac0
        /*0bf8*/ 	.word	0x00000002
        /*0bfc*/ 	.word	0x00000070
        /*0c00*/ 	.short	0x010a
        /*0c02*/ 	.byte	0xff
	.zero		1


	//   ....[172]....
        /*0c04*/ 	.word	0x0000cb10
        /*0c08*/ 	.word	0x00000000
        /*0c0c*/ 	.word	0x00000090
        /*0c10*/ 	.short	0x010a
        /*0c12*/ 	.byte	0xff
	.zero		1


	//   ....[173]....
        /*0c14*/ 	.word	0x0000cb70
        /*0c18*/ 	.word	0x00000002
        /*0c1c*/ 	.word	0x00000040
        /*0c20*/ 	.short	0x010a
        /*0c22*/ 	.byte	0xff
	.zero		1


	//   ....[174]....
        /*0c24*/ 	.word	0x0000cbc0
        /*0c28*/ 	.word	0x00000049
        /*0c2c*/ 	.word	0x000000b0
        /*0c30*/ 	.short	0x010a
        /*0c32*/ 	.byte	0xff
	.zero		1


	//   ....[175]....
        /*0c34*/ 	.word	0x0000cc10
        /*0c38*/ 	.word	0x00000002
        /*0c3c*/ 	.word	0x00000040
        /*0c40*/ 	.short	0x010a
        /*0c42*/ 	.byte	0xff
	.zero		1


	//   ....[176]....
        /*0c44*/ 	.word	0x0000cc60
        /*0c48*/ 	.word	0x00000000
        /*0c4c*/ 	.word	0x00000040
        /*0c50*/ 	.short	0x010a
        /*0c52*/ 	.byte	0xff
	.zero		1


	//   ....[177]....
        /*0c54*/ 	.word	0x0000ccb0
        /*0c58*/ 	.word	0x00000000
        /*0c5c*/ 	.word	0x00000040
        /*0c60*/ 	.short	0x010a
        /*0c62*/ 	.byte	0xff
	.zero		1


	//   ....[178]....
        /*0c64*/ 	.word	0x0000cd00
        /*0c68*/ 	.word	0x00000000
        /*0c6c*/ 	.word	0x00000040
        /*0c70*/ 	.short	0x010a
        /*0c72*/ 	.byte	0xff
	.zero		1


	//   ....[179]....
        /*0c74*/ 	.word	0x0000cd50
        /*0c78*/ 	.word	0x00000000
        /*0c7c*/ 	.word	0x00000040
        /*0c80*/ 	.short	0x010a
        /*0c82*/ 	.byte	0xff
	.zero		1


	//   ....[180]....
        /*0c84*/ 	.word	0x0000cda0
        /*0c88*/ 	.word	0x00000000
        /*0c8c*/ 	.word	0x00000040
        /*0c90*/ 	.short	0x010a
        /*0c92*/ 	.byte	0xff
	.zero		1


	//   ....[181]....
        /*0c94*/ 	.word	0x0000cdf0
        /*0c98*/ 	.word	0x00000000
        /*0c9c*/ 	.word	0x00000040
        /*0ca0*/ 	.short	0x010a
        /*0ca2*/ 	.byte	0xff
	.zero		1


	//----- nvinfo : EIATTR_NUM_MBARRIERS
	.align		4
.L_47:
        /*0ca4*/ 	.byte	0x03, 0x38
        /*0ca6*/ 	.short	0x0023


	//----- nvinfo : EIATTR_EXIT_INSTR_OFFSETS
	.align		4
        /*0ca8*/ 	.byte	0x04, 0x1c
        /*0caa*/ 	.short	(.L_49 - .L_48)


	//   ....[0]....
.L_48:
        /*0cac*/ 	.word	0x00002d30


	//   ....[1]....
        /*0cb0*/ 	.word	0x00003220


	//   ....[2]....
        /*0cb4*/ 	.word	0x00003280


	//   ....[3]....
        /*0cb8*/ 	.word	0x000047c0


	//   ....[4]....
        /*0cbc*/ 	.word	0x00005ee0


	//   ....[5]....
        /*0cc0*/ 	.word	0x00005f20


	//   ....[6]....
        /*0cc4*/ 	.word	0x0000bd50


	//   ....[7]....
        /*0cc8*/ 	.word	0x0000bdd0


	//   ....[8]....
        /*0ccc*/ 	.word	0x0000be00


	//   ....[9]....
        /*0cd0*/ 	.word	0x0000be70


	//----- nvinfo : EIATTR_MAX_THREADS
	.align		4
.L_49:
        /*0cd4*/ 	.byte	0x04, 0x05
        /*0cd6*/ 	.short	(.L_51 - .L_50)
.L_50:
        /*0cd8*/ 	.word	0x00000100
        /*0cdc*/ 	.word	0x00000001
        /*0ce0*/ 	.word	0x00000001


	//----- nvinfo : EIATTR_CRS_STACK_SIZE
	.align		4
.L_51:
        /*0ce4*/ 	.byte	0x04, 0x1e
        /*0ce6*/ 	.short	(.L_53 - .L_52)
.L_52:
        /*0ce8*/ 	.word	0x00000000


	//----- nvinfo : EIATTR_CBANK_PARAM_SIZE
	.align		4
.L_53:
        /*0cec*/ 	.byte	0x03, 0x19
        /*0cee*/ 	.short	0x0800


	//----- nvinfo : EIATTR_PARAM_CBANK
	.align		4
        /*0cf0*/ 	.byte	0x04, 0x0a
        /*0cf2*/ 	.short	(.L_55 - .L_54)
	.align		4
.L_54:
        /*0cf4*/ 	.word	index@(.nv.constant0._ZN7cutlass13device_kernelINS_4gemm6kernel13GemmUniversalIN4cute5tupleIJiiiiEEENS1_10collective13CollectiveMmaINS1_35MainloopSm100TmaUmmaWarpSpecializedILi4ELi2ELi4ENS5_IJNS4_1CILi2EEESB_NSA_ILi1EEEEEEEENS5_IJNSA_ILi256EEENSA_ILi128EEENSA_ILi64EEEEEENS_10tfloat32_tENS5_IJlSC_lEEESJ_SK_NS4_8TiledMMAINS4_8MMA_AtomIJNS4_23SM100_MMA_TF32_2x1SM_SSISJ_SJ_fLi256ELi128ELNS4_4UMMA5MajorE0ELSP_0ELNSO_7ScaleInE0ELSQ_0EEEEEENS4_6LayoutINS5_IJSC_SC_SC_EEENS5_IJNSA_ILi0EEESV_SV_EEEEENS5_IJNS4_10UnderscoreESY_SY_EEEEENS4_28SM100_TMA_2SM_LOAD_MULTICASTENS4_14ComposedLayoutINS4_7SwizzleILi3ELi4ELi3EEENS4_18smem_ptr_flag_bitsILi32EEENST_INS5_IJNSA_ILi8EEENSA_ILi32EEEEEENS5_IJS18_SC_EEEEEEEvNS4_8identityENS4_18SM100_TMA_2SM_LOADES1C_vS1D_EENS_8epilogue10collective18CollectiveEpilogueINS1G_23Sm100TmaWarpSpecializedILi4ELi2ELi16ELb1ELb0EEEJNS5_IJSG_SG_SH_EEENS5_IJNST_ISG_SC_EENST_INSA_ILi16EEESC_EEEEESJ_SK_SJ_SK_NS1G_6fusion15FusionCallbacksIS1K_NS1Q_17LinearCombinationISJ_fSJ_fLNS_15FloatRoundStyleE2EEES1L_S1P_JEEENS4_5SM1004TMEM4LOAD26SM100_TMEM_LOAD_32dp32b16xENS4_13SM90_TMA_LOADENS12_INS13_ILi2ELi4ELi3EEES16_NST_INS5_IJS17_S1N_EEENS5_IJS1N_SC_EEEEEEENS4_39AutoVectorizingCopyWithAssumedAlignmentILi128EEENS4_14SM90_TMA_STOREES25_S27_S27_EEEvvEEEEvNT_6ParamsE)
        /*0cf8*/ 	.short	0x0380
        /*0cfa*/ 	.short	0x0800


	//----- nvinfo : EIATTR_SW_WAR
	.align		4
.L_55:
        /*0cfc*/ 	.byte	0x04, 0x36
        /*0cfe*/ 	.short	(.L_57 - .L_56)
.L_56:
        /*0d00*/ 	.word	0x00000008
.L_57:


//--------------------- .nv.callgraph             --------------------------
	.section	.nv.callgraph,"",@"SHT_CUDA_CALLGRAPH"
	.align	4
	.sectionentsize	8
	.align		4
        /*0000*/ 	.word	0x00000000
	.align		4
        /*0004*/ 	.word	0xffffffff
	.align		4
        /*0008*/ 	.word	index@(_ZN7cutlass13device_kernelINS_4gemm6kernel13GemmUniversalIN4cute5tupleIJiiiiEEENS1_10collective13CollectiveMmaINS1_35MainloopSm100TmaUmmaWarpSpecializedILi4ELi2ELi4ENS5_IJNS4_1CILi2EEESB_NSA_ILi1EEEEEEEENS5_IJNSA_ILi256EEENSA_ILi128EEENSA_ILi64EEEEEENS_10tfloat32_tENS5_IJlSC_lEEESJ_SK_NS4_8TiledMMAINS4_8MMA_AtomIJNS4_23SM100_MMA_TF32_2x1SM_SSISJ_SJ_fLi256ELi128ELNS4_4UMMA5MajorE0ELSP_0ELNSO_7ScaleInE0ELSQ_0EEEEEENS4_6LayoutINS5_IJSC_SC_SC_EEENS5_IJNSA_ILi0EEESV_SV_EEEEENS5_IJNS4_10UnderscoreESY_SY_EEEEENS4_28SM100_TMA_2SM_LOAD_MULTICASTENS4_14ComposedLayoutINS4_7SwizzleILi3ELi4ELi3EEENS4_18smem_ptr_flag_bitsILi32EEENST_INS5_IJNSA_ILi8EEENSA_ILi32EEEEEENS5_IJS18_SC_EEEEEEEvNS4_8identityENS4_18SM100_TMA_2SM_LOADES1C_vS1D_EENS_8epilogue10collective18CollectiveEpilogueINS1G_23Sm100TmaWarpSpecializedILi4ELi2ELi16ELb1ELb0EEEJNS5_IJSG_SG_SH_EEENS5_IJNST_ISG_SC_EENST_INSA_ILi16EEESC_EEEEESJ_SK_SJ_SK_NS1G_6fusion15FusionCallbacksIS1K_NS1Q_17LinearCombinationISJ_fSJ_fLNS_15FloatRoundStyleE2EEES1L_S1P_JEEENS4_5SM1004TMEM4LOAD26SM100_TMEM_LOAD_32dp32b16xENS4_13SM90_TMA_LOADENS12_INS13_ILi2ELi4ELi3EEES16_NST_INS5_IJS17_S1N_EEENS5_IJS1N_SC_EEEEEEENS4_39AutoVectorizingCopyWithAssumedAlignmentILi128EEENS4_14SM90_TMA_STOREES25_S27_S27_EEEvvEEEEvNT_6ParamsE)
	.align		4
        /*000c*/ 	.word	index@(__assertfail)
	.align		4
        /*0010*/ 	.word	0x00000000
	.align		4
        /*0014*/ 	.word	0xfffffffe
	.align		4
        /*0018*/ 	.word	0x00000000
	.align		4
        /*001c*/ 	.word	0xfffffffd
	.align		4
        /*0020*/ 	.word	0x00000000
	.align		4
        /*0024*/ 	.word	0xfffffffc


//--------------------- .nv.constant4             --------------------------
	.section	.nv.constant4,"a",@progbits
	.align	8
	.align		8
.nv.constant4:
        /*0000*/ 	.dword	__assertfail
	.align		8
        /*0008*/ 	.dword	__unnamed_1
	.align		8
        /*0010*/ 	.dword	__unnamed_2
	.align		8
        /*0018*/ 	.dword	_ZN40_INTERNAL_649c53fc_4_k_cu_713bf63d_100924cuda3std3__45__cpo5beginE
	.align		8
        /*0020*/ 	.dword	_ZN40_INTERNAL_649c53fc_4_k_cu_713bf63d_100924cuda3std3__45__cpo3endE
	.align		8
        /*0028*/ 	.dword	_ZN40_INTERNAL_649c53fc_4_k_cu_713bf63d_100924cuda3std3__45__cpo6cbeginE
	.align		8
        /*0030*/ 	.dword	_ZN40_INTERNAL_649c53fc_4_k_cu_713bf63d_100924cuda3std3__45__cpo4cendE
	.align		8
        /*0038*/ 	.dword	_ZN40_INTERNAL_649c53fc_4_k_cu_713bf63d_100924cuda3std3__442_GLOBAL__N__649c53fc_4_k_cu_713bf63d_100926ignoreE
	.align		8
        /*0040*/ 	.dword	_ZN40_INTERNAL_649c53fc_4_k_cu_713bf63d_100924cuda3std3__419piecewise_constructE
	.align		8
        /*0048*/ 	.dword	_ZN40_INTERNAL_649c53fc_4_k_cu_713bf63d_100924cuda3std3__48in_placeE
	.align		8
        /*0050*/ 	.dword	_ZN40_INTERNAL_649c53fc_4_k_cu_713bf63d_100924cuda3std6ranges3__45__cpo4swapE
	.align		8
        /*0058*/ 	.dword	_ZN40_INTERNAL_649c53fc_4_k_cu_713bf63d_100924cuda3std6ranges3__45__cpo9iter_moveE
	.align		8
        /*0060*/ 	.dword	_ZN40_INTERNAL_649c53fc_4_k_cu_713bf63d_100924cute7productE
	.align		8
        /*0068*/ 	.dword	_ZN40_INTERNAL_649c53fc_4_k_cu_713bf63d_100924cute1_E
	.align		8
        /*0070*/ 	.dword	$str$25
	.align		8
        /*0078*/ 	.dword	$str$26
	.align		8
        /*0080*/ 	.dword	$str$27
	.align		8
        /*0088*/ 	.dword	$str$28


//--------------------- .text._ZN7cutlass13device_kernelINS_4gemm6kernel13GemmUniversalIN4cute5tupleIJiiiiEEENS1_10collective13CollectiveMmaINS1_35MainloopSm100TmaUmmaWarpSpecializedILi4ELi2ELi4ENS5_IJNS4_1CILi2EEESB_NSA_ILi1EEEEEEEENS5_IJNSA_ILi256EEENSA_ILi128EEENSA_ILi64EEEEEENS_10tfloat32_tENS5_IJlSC_lEEESJ_SK_NS4_8TiledMMAINS4_8MMA_AtomIJNS4_23SM100_MMA_TF32_2x1SM_SSISJ_SJ_fLi256ELi128ELNS4_4UMMA5MajorE0ELSP_0ELNSO_7ScaleInE0ELSQ_0EEEEEENS4_6LayoutINS5_IJSC_SC_SC_EEENS5_IJNSA_ILi0EEESV_SV_EEEEENS5_IJNS4_10UnderscoreESY_SY_EEEEENS4_28SM100_TMA_2SM_LOAD_MULTICASTENS4_14ComposedLayoutINS4_7SwizzleILi3ELi4ELi3EEENS4_18smem_ptr_flag_bitsILi32EEENST_INS5_IJNSA_ILi8EEENSA_ILi32EEEEEENS5_IJS18_SC_EEEEEEEvNS4_8identityENS4_18SM100_TMA_2SM_LOADES1C_vS1D_EENS_8epilogue10collective18CollectiveEpilogueINS1G_23Sm100TmaWarpSpecializedILi4ELi2ELi16ELb1ELb0EEEJNS5_IJSG_SG_SH_EEENS5_IJNST_ISG_SC_EENST_INSA_ILi16EEESC_EEEEESJ_SK_SJ_SK_NS1G_6fusion15FusionCallbacksIS1K_NS1Q_17LinearCombinationISJ_fSJ_fLNS_15FloatRoundStyleE2EEES1L_S1P_JEEENS4_5SM1004TMEM4LOAD26SM100_TMEM_LOAD_32dp32b16xENS4_13SM90_TMA_LOADENS12_INS13_ILi2ELi4ELi3EEES16_NST_INS5_IJS17_S1N_EEENS5_IJS1N_SC_EEEEEEENS4_39AutoVectorizingCopyWithAssumedAlignmentILi128EEENS4_14SM90_TMA_STOREES25_S27_S27_EEEvvEEEEvNT_6ParamsE --------------------------
	.section	.text._ZN7cutlass13device_kernelINS_4gemm6kernel13GemmUniversalIN4cute5tupleIJiiiiEEENS1_10collective13CollectiveMmaINS1_35MainloopSm100TmaUmmaWarpSpecializedILi4ELi2ELi4ENS5_IJNS4_1CILi2EEESB_NSA_ILi1EEEEEEEENS5_IJNSA_ILi256EEENSA_ILi128EEENSA_ILi64EEEEEENS_10tfloat32_tENS5_IJlSC_lEEESJ_SK_NS4_8TiledMMAINS4_8MMA_AtomIJNS4_23SM100_MMA_TF32_2x1SM_SSISJ_SJ_fLi256ELi128ELNS4_4UMMA5MajorE0ELSP_0ELNSO_7ScaleInE0ELSQ_0EEEEEENS4_6LayoutINS5_IJSC_SC_SC_EEENS5_IJNSA_ILi0EEESV_SV_EEEEENS5_IJNS4_10UnderscoreESY_SY_EEEEENS4_28SM100_TMA_2SM_LOAD_MULTICASTENS4_14ComposedLayoutINS4_7SwizzleILi3ELi4ELi3EEENS4_18smem_ptr_flag_bitsILi32EEENST_INS5_IJNSA_ILi8EEENSA_ILi32EEEEEENS5_IJS18_SC_EEEEEEEvNS4_8identityENS4_18SM100_TMA_2SM_LOADES1C_vS1D_EENS_8epilogue10collective18CollectiveEpilogueINS1G_23Sm100TmaWarpSpecializedILi4ELi2ELi16ELb1ELb0EEEJNS5_IJSG_SG_SH_EEENS5_IJNST_ISG_SC_EENST_INSA_ILi16EEESC_EEEEESJ_SK_SJ_SK_NS1G_6fusion15FusionCallbacksIS1K_NS1Q_17LinearCombinationISJ_fSJ_fLNS_15FloatRoundStyleE2EEES1L_S1P_JEEENS4_5SM1004TMEM4LOAD26SM100_TMEM_LOAD_32dp32b16xENS4_13SM90_TMA_LOADENS12_INS13_ILi2ELi4ELi3EEES16_NST_INS5_IJS17_S1N_EEENS5_IJS1N_SC_EEEEEEENS4_39AutoVectorizingCopyWithAssumedAlignmentILi128EEENS4_14SM90_TMA_STOREES25_S27_S27_EEEvvEEEEvNT_6ParamsE,"ax",@progbits
	.align	128
.text._ZN7cutlass13device_kernelINS_4gemm6kernel13GemmUniversalIN4cute5tupleIJiiiiEEENS1_10collective13CollectiveMmaINS1_35MainloopSm100TmaUmmaWarpSpecializedILi4ELi2ELi4ENS5_IJNS4_1CILi2EEESB_NSA_ILi1EEEEEEEENS5_IJNSA_ILi256EEENSA_ILi128EEENSA_ILi64EEEEEENS_10tfloat32_tENS5_IJlSC_lEEESJ_SK_NS4_8TiledMMAINS4_8MMA_AtomIJNS4_23SM100_MMA_TF32_2x1SM_SSISJ_SJ_fLi256ELi128ELNS4_4UMMA5MajorE0ELSP_0ELNSO_7ScaleInE0ELSQ_0EEEEEENS4_6LayoutINS5_IJSC_SC_SC_EEENS5_IJNSA_ILi0EEESV_SV_EEEEENS5_IJNS4_10UnderscoreESY_SY_EEEEENS4_28SM100_TMA_2SM_LOAD_MULTICASTENS4_14ComposedLayoutINS4_7SwizzleILi3ELi4ELi3EEENS4_18smem_ptr_flag_bitsILi32EEENST_INS5_IJNSA_ILi8EEENSA_ILi32EEEEEENS5_IJS18_SC_EEEEEEEvNS4_8identityENS4_18SM100_TMA_2SM_LOADES1C_vS1D_EENS_8epilogue10collective18CollectiveEpilogueINS1G_23Sm100TmaWarpSpecializedILi4ELi2ELi16ELb1ELb0EEEJNS5_IJSG_SG_SH_EEENS5_IJNST_ISG_SC_EENST_INSA_ILi16EEESC_EEEEESJ_SK_SJ_SK_NS1G_6fusion15FusionCallbacksIS1K_NS1Q_17LinearCombinationISJ_fSJ_fLNS_15FloatRoundStyleE2EEES1L_S1P_JEEENS4_5SM1004TMEM4LOAD26SM100_TMEM_LOAD_32dp32b16xENS4_13SM90_TMA_LOADENS12_INS13_ILi2ELi4ELi3EEES16_NST_INS5_IJS17_S1N_EEENS5_IJS1N_SC_EEEEEEENS4_39AutoVectorizingCopyWithAssumedAlignmentILi128EEENS4_14SM90_TMA_STOREES25_S27_S27_EEEvvEEEEvNT_6ParamsE:
        .type           _ZN7cutlass13device_kernelINS_4gemm6kernel13GemmUniversalIN4cute5tupleIJiiiiEEENS1_10collective13CollectiveMmaINS1_35MainloopSm100TmaUmmaWarpSpecializedILi4ELi2ELi4ENS5_IJNS4_1CILi2EEESB_NSA_ILi1EEEEEEEENS5_IJNSA_ILi256EEENSA_ILi128EEENSA_ILi64EEEEEENS_10tfloat32_tENS5_IJlSC_lEEESJ_SK_NS4_8TiledMMAINS4_8MMA_AtomIJNS4_23SM100_MMA_TF32_2x1SM_SSISJ_SJ_fLi256ELi128ELNS4_4UMMA5MajorE0ELSP_0ELNSO_7ScaleInE0ELSQ_0EEEEEENS4_6LayoutINS5_IJSC_SC_SC_EEENS5_IJNSA_ILi0EEESV_SV_EEEEENS5_IJNS4_10UnderscoreESY_SY_EEEEENS4_28SM100_TMA_2SM_LOAD_MULTICASTENS4_14ComposedLayoutINS4_7SwizzleILi3ELi4ELi3EEENS4_18smem_ptr_flag_bitsILi32EEENST_INS5_IJNSA_ILi8EEENSA_ILi32EEEEEENS5_IJS18_SC_EEEEEEEvNS4_8identityENS4_18SM100_TMA_2SM_LOADES1C_vS1D_EENS_8epilogue10collective18CollectiveEpilogueINS1G_23Sm100TmaWarpSpecializedILi4ELi2ELi16ELb1ELb0EEEJNS5_IJSG_SG_SH_EEENS5_IJNST_ISG_SC_EENST_INSA_ILi16EEESC_EEEEESJ_SK_SJ_SK_NS1G_6fusion15FusionCallbacksIS1K_NS1Q_17LinearCombinationISJ_fSJ_fLNS_15FloatRoundStyleE2EEES1L_S1P_JEEENS4_5SM1004TMEM4LOAD26SM100_TMEM_LOAD_32dp32b16xENS4_13SM90_TMA_LOADENS12_INS13_ILi2ELi4ELi3EEES16_NST_INS5_IJS17_S1N_EEENS5_IJS1N_SC_EEEEEEENS4_39AutoVectorizingCopyWithAssumedAlignmentILi128EEENS4_14SM90_TMA_STOREES25_S27_S27_EEEvvEEEEvNT_6ParamsE,@function
        .size           _ZN7cutlass13device_kernelINS_4gemm6kernel13GemmUniversalIN4cute5tupleIJiiiiEEENS1_10collective13CollectiveMmaINS1_35MainloopSm100TmaUmmaWarpSpecializedILi4ELi2ELi4ENS5_IJNS4_1CILi2EEESB_NSA_ILi1EEEEEEEENS5_IJNSA_ILi256EEENSA_ILi128EEENSA_ILi64EEEEEENS_10tfloat32_tENS5_IJlSC_lEEESJ_SK_NS4_8TiledMMAINS4_8MMA_AtomIJNS4_23SM100_MMA_TF32_2x1SM_SSISJ_SJ_fLi256ELi128ELNS4_4UMMA5MajorE0ELSP_0ELNSO_7ScaleInE0ELSQ_0EEEEEENS4_6LayoutINS5_IJSC_SC_SC_EEENS5_IJNSA_ILi0EEESV_SV_EEEEENS5_IJNS4_10UnderscoreESY_SY_EEEEENS4_28SM100_TMA_2SM_LOAD_MULTICASTENS4_14ComposedLayoutINS4_7SwizzleILi3ELi4ELi3EEENS4_18smem_ptr_flag_bitsILi32EEENST_INS5_IJNSA_ILi8EEENSA_ILi32EEEEEENS5_IJS18_SC_EEEEEEEvNS4_8identityENS4_18SM100_TMA_2SM_LOADES1C_vS1D_EENS_8epilogue10collective18CollectiveEpilogueINS1G_23Sm100TmaWarpSpecializedILi4ELi2ELi16ELb1ELb0EEEJNS5_IJSG_SG_SH_EEENS5_IJNST_ISG_SC_EENST_INSA_ILi16EEESC_EEEEESJ_SK_SJ_SK_NS1G_6fusion15FusionCallbacksIS1K_NS1Q_17LinearCombinationISJ_fSJ_fLNS_15FloatRoundStyleE2EEES1L_S1P_JEEENS4_5SM1004TMEM4LOAD26SM100_TMEM_LOAD_32dp32b16xENS4_13SM90_TMA_LOADENS12_INS13_ILi2ELi4ELi3EEES16_NST_INS5_IJS17_S1N_EEENS5_IJS1N_SC_EEEEEEENS4_39AutoVectorizingCopyWithAssumedAlignmentILi128EEENS4_14SM90_TMA_STOREES25_S27_S27_EEEvvEEEEvNT_6ParamsE,(.L_x_243 - _ZN7cutlass13device_kernelINS_4gemm6kernel13GemmUniversalIN4cute5tupleIJiiiiEEENS1_10collective13CollectiveMmaINS1_35MainloopSm100TmaUmmaWarpSpecializedILi4ELi2ELi4ENS5_IJNS4_1CILi2EEESB_NSA_ILi1EEEEEEEENS5_IJNSA_ILi256EEENSA_ILi128EEENSA_ILi64EEEEEENS_10tfloat32_tENS5_IJlSC_lEEESJ_SK_NS4_8TiledMMAINS4_8MMA_AtomIJNS4_23SM100_MMA_TF32_2x1SM_SSISJ_SJ_fLi256ELi128ELNS4_4UMMA5MajorE0ELSP_0ELNSO_7ScaleInE0ELSQ_0EEEEEENS4_6LayoutINS5_IJSC_SC_SC_EEENS5_IJNSA_ILi0EEESV_SV_EEEEENS5_IJNS4_10UnderscoreESY_SY_EEEEENS4_28SM100_TMA_2SM_LOAD_MULTICASTENS4_14ComposedLayoutINS4_7SwizzleILi3ELi4ELi3EEENS4_18smem_ptr_flag_bitsILi32EEENST_INS5_IJNSA_ILi8EEENSA_ILi32EEEEEENS5_IJS18_SC_EEEEEEEvNS4_8identityENS4_18SM100_TMA_2SM_LOADES1C_vS1D_EENS_8epilogue10collective18CollectiveEpilogueINS1G_23Sm100TmaWarpSpecializedILi4ELi2ELi16ELb1ELb0EEEJNS5_IJSG_SG_SH_EEENS5_IJNST_ISG_SC_EENST_INSA_ILi16EEESC_EEEEESJ_SK_SJ_SK_NS1G_6fusion15FusionCallbacksIS1K_NS1Q_17LinearCombinationISJ_fSJ_fLNS_15FloatRoundStyleE2EEES1L_S1P_JEEENS4_5SM1004TMEM4LOAD26SM100_TMEM_LOAD_32dp32b16xENS4_13SM90_TMA_LOADENS12_INS13_ILi2ELi4ELi3EEES16_NST_INS5_IJS17_S1N_EEENS5_IJS1N_SC_EEEEEEENS4_39AutoVectorizingCopyWithAssumedAlignmentILi128EEENS4_14SM90_TMA_STOREES25_S27_S27_EEEvvEEEEvNT_6ParamsE)
        .other          _ZN7cutlass13device_kernelINS_4gemm6kernel13GemmUniversalIN4cute5tupleIJiiiiEEENS1_10collective13CollectiveMmaINS1_35MainloopSm100TmaUmmaWarpSpecializedILi4ELi2ELi4ENS5_IJNS4_1CILi2EEESB_NSA_ILi1EEEEEEEENS5_IJNSA_ILi256EEENSA_ILi128EEENSA_ILi64EEEEEENS_10tfloat32_tENS5_IJlSC_lEEESJ_SK_NS4_8TiledMMAINS4_8MMA_AtomIJNS4_23SM100_MMA_TF32_2x1SM_SSISJ_SJ_fLi256ELi128ELNS4_4UMMA5MajorE0ELSP_0ELNSO_7ScaleInE0ELSQ_0EEEEEENS4_6LayoutINS5_IJSC_SC_SC_EEENS5_IJNSA_ILi0EEESV_SV_EEEEENS5_IJNS4_10UnderscoreESY_SY_EEEEENS4_28SM100_TMA_2SM_LOAD_MULTICASTENS4_14ComposedLayoutINS4_7SwizzleILi3ELi4ELi3EEENS4_18smem_ptr_flag_bitsILi32EEENST_INS5_IJNSA_ILi8EEENSA_ILi32EEEEEENS5_IJS18_SC_EEEEEEEvNS4_8identityENS4_18SM100_TMA_2SM_LOADES1C_vS1D_EENS_8epilogue10collective18CollectiveEpilogueINS1G_23Sm100TmaWarpSpecializedILi4ELi2ELi16ELb1ELb0EEEJNS5_IJSG_SG_SH_EEENS5_IJNST_ISG_SC_EENST_INSA_ILi16EEESC_EEEEESJ_SK_SJ_SK_NS1G_6fusion15FusionCallbacksIS1K_NS1Q_17LinearCombinationISJ_fSJ_fLNS_15FloatRoundStyleE2EEES1L_S1P_JEEENS4_5SM1004TMEM4LOAD26SM100_TMEM_LOAD_32dp32b16xENS4_13SM90_TMA_LOADENS12_INS13_ILi2ELi4ELi3EEES16_NST_INS5_IJS17_S1N_EEENS5_IJS1N_SC_EEEEEEENS4_39AutoVectorizingCopyWithAssumedAlignmentILi128EEENS4_14SM90_TMA_STOREES25_S27_S27_EEEvvEEEEvNT_6ParamsE,@"STO_CUDA_ENTRY STV_DEFAULT"
_ZN7cutlass13device_kernelINS_4gemm6kernel13GemmUniversalIN4cute5tupleIJiiiiEEENS1_10collective13CollectiveMmaINS1_35MainloopSm100TmaUmmaWarpSpecializedILi4ELi2ELi4ENS5_IJNS4_1CILi2EEESB_NSA_ILi1EEEEEEEENS5_IJNSA_ILi256EEENSA_ILi128EEENSA_ILi64EEEEEENS_10tfloat32_tENS5_IJlSC_lEEESJ_SK_NS4_8TiledMMAINS4_8MMA_AtomIJNS4_23SM100_MMA_TF32_2x1SM_SSISJ_SJ_fLi256ELi128ELNS4_4UMMA5MajorE0ELSP_0ELNSO_7ScaleInE0ELSQ_0EEEEEENS4_6LayoutINS5_IJSC_SC_SC_EEENS5_IJNSA_ILi0EEESV_SV_EEEEENS5_IJNS4_10UnderscoreESY_SY_EEEEENS4_28SM100_TMA_2SM_LOAD_MULTICASTENS4_14ComposedLayoutINS4_7SwizzleILi3ELi4ELi3EEENS4_18smem_ptr_flag_bitsILi32EEENST_INS5_IJNSA_ILi8EEENSA_ILi32EEEEEENS5_IJS18_SC_EEEEEEEvNS4_8identityENS4_18SM100_TMA_2SM_LOADES1C_vS1D_EENS_8epilogue10collective18CollectiveEpilogueINS1G_23Sm100TmaWarpSpecializedILi4ELi2ELi16ELb1ELb0EEEJNS5_IJSG_SG_SH_EEENS5_IJNST_ISG_SC_EENST_INSA_ILi16EEESC_EEEEESJ_SK_SJ_SK_NS1G_6fusion15FusionCallbacksIS1K_NS1Q_17LinearCombinationISJ_fSJ_fLNS_15FloatRoundStyleE2EEES1L_S1P_JEEENS4_5SM1004TMEM4LOAD26SM100_TMEM_LOAD_32dp32b16xENS4_13SM90_TMA_LOADENS12_INS13_ILi2ELi4ELi3EEES16_NST_INS5_IJS17_S1N_EEENS5_IJS1N_SC_EEEEEEENS4_39AutoVectorizingCopyWithAssumedAlignmentILi128EEENS4_14SM90_TMA_STOREES25_S27_S27_EEEvvEEEEvNT_6ParamsE:
[----:B------:R-:W1:Y:S01]  /*0000*/  LDC R1, c[0x0][0x37c] ;  /* 0x0000df00ff017b82 */ /* 0x000e620000000800 */
[----:B------:R-:W2:Y:S01]  /*0010*/  S2R R66, SR_TID.X ;  /* 0x0000000000427919 */ /* 0x000ea20000002100 */
[----:B------:R-:W3:Y:S06]  /*0020*/  LDCU.64 UR8, c[0x0][0x890] ;  /* 0x00011200ff0877ac */ /* 0x000eec0008000a00 */
[----:B------:R-:W4:Y:S01]  /*0030*/  S2UR UR52, SR_CgaCtaId ;  /* 0x00000000003479c3 */ /* 0x000f220000008800 */
[----:B------:R-:W-:Y:S02]  /*0040*/  PRMT R52, RZ, 0x7610, R52 ;  /* 0x00007610ff347816 */ /* 0x000fe40000000034 */
[----:B------:R-:W-:Y:S01]  /*0050*/  ELECT P1, URZ, PT ;  /* 0x0000000000ff782f */ /* 0x000fe20003820000 */
[----:B---3--:R-:W-:-:S04]  /*0060*/  UISETP.NE.U32.AND UP0, UPT, UR8, URZ, UPT ;  /* 0x000000ff0800728c */ /* 0x008fc8000bf05070 */
[----:B------:R-:W-:Y:S02]  /*0070*/  UISETP.NE.AND.EX UP0, UPT, UR9, URZ, UPT, UP0 ;  /* 0x000000ff0900728c */ /* 0x000fe4000bf05300 */
[----:B----4-:R-:W-:Y:S02]  /*0080*/  ULOP3.LUT UR68, UR52, 0x1, URZ, 0xc0, !UPT ;  /* 0x0000000134447892 */ /* 0x010fe4000f8ec0ff */
[----:B------:R-:W-:Y:S01]  /*0090*/  ULOP3.LUT UR69, UR52, 0x1, URZ, 0x3c, !UPT ;  /* 0x0000000134457892 */ /* 0x000fe2000f8e3cff */
[----:B--2---:R-:W-:-:S05]  /*00a0*/  SHF.R.U32.HI R53, RZ, 0x5, R66 ;  /* 0x00000005ff357819 */ /* 0x004fca0000011642 */
[----:B------:R-:W2:Y:S02]  /*00b0*/  SHFL.IDX PT, R0, R53, RZ, 0x1f ;  /* 0x00001fff35007589 */ /* 0x000ea400000e0000 */
[----:B--2---:R-:W-:Y:S01]  /*00c0*/  R2UR UR18, R0 ;  /* 0x00000000001272ca */ /* 0x004fe200000e0000 */
[----:B-1----:R-:W-:-:S14]  /*00d0*/  BRA.U UP0, `(.L_x_0) ;  /* 0x0000000100307547 */ /* 0x002fdc000b800000 */
[----:B------:R-:W1:Y:S02]  /*00e0*/  LDCU.64 UR4, c[0x0][0x888] ;  /* 0x00011100ff0477ac */ /* 0x000e640008000a00 */
[----:B-1----:R-:W-:-:S04]  /*00f0*/  UISETP.NE.U32.AND UP0, UPT, UR4, URZ, UPT ;  /* 0x000000ff0400728c */ /* 0x002fc8000bf05070 */
[----:B------:R-:W-:-:S09]  /*0100*/  UISETP.NE.AND.EX UP0, UPT, UR5, URZ, UPT, UP0 ;  /* 0x000000ff0500728c */ /* 0x000fd2000bf05300 */
[----:B------:R-:W-:Y:S05]  /*0110*/  BRA.U !UP0, `(.L_x_1) ;  /* 0x0000000108147547 */ /* 0x000fea000b800000 */
[----:B------:R-:W1:Y:S01]  /*0120*/  LDC.64 R2, c[0x0][0x888] ;  /* 0x00022200ff027b82 */ /* 0x000e620000000a00 */
[----:B------:R-:W1:Y:S02]  /*0130*/  LDCU.64 UR4, c[0x0][0x358] ;  /* 0x00006b00ff0477ac */ /* 0x000e640008000a00 */
[----:B-1----:R1:W5:Y:S01]  /*0140*/  LDG.E R27, desc[UR4][R2.64] ;  /* 0x00000004021b7981 */ /* 0x002362000c1e1900 */
[----:B------:R-:W-:Y:S01]  /*0150*/  HFMA2 R52, -RZ, RZ, 0, 5.9604644775390625e-08 ;  /* 0x00000001ff347431 */ /* 0x000fe200000001ff */
[----:B------:R-:W-:Y:S05]  /*0160*/  BRA `(.L_x_0) ;  /* 0x00000000000c7947 */ /* 0x000fea0003800000 */
.L_x_1:
[----:B------:R-:W1:Y:S01]  /*0170*/  LDCU UR4, c[0x0][0x880] ;  /* 0x00011000ff0477ac */ /* 0x000e620008000800 */
[----:B------:R-:W-:Y:S01]  /*0180*/  HFMA2 R52, -RZ, RZ, 0, 5.9604644775390625e-08 ;  /* 0x00000001ff347431 */ /* 0x000fe200000001ff */
[----:B-1----:R-:W-:-:S07]  /*0190*/  MOV R27, UR4 ;  /* 0x00000004001b7c02 */ /* 0x002fce0008000f00 */
.L_x_0:
[----:B------:R-:W2:Y:S02]  /*01a0*/  LDCU.64 UR4, c[0x0][0x8b0] ;  /* 0x00011600ff0477ac */ /* 0x000ea40008000a00 */
[----:B--2---:R-:W-:-:S04]  /*01b0*/  UISETP.NE.U32.AND UP0, UPT, UR4, URZ, UPT ;  /* 0x000000ff0400728c */ /* 0x004fc8000bf05070 */
[----:B------:R-:W-:-:S09]  /*01c0*/  UISETP.NE.AND.EX UP0, UPT, UR5, URZ, UPT, UP0 ;  /* 0x000000ff0500728c */ /* 0x000fd2000bf05300 */
[----:B------:R-:W-:Y:S05]  /*01d0*/  BRA.U UP0, `(.L_x_2) ;  /* 0x0000000100287547 */ /* 0x000fea000b800000 */
[----:B------:R-:W2:Y:S02]  /*01e0*/  LDCU.64 UR4, c[0x0][0x8a8] ;  /* 0x00011500ff0477ac */ /* 0x000ea40008000a00 */
[----:B--2---:R-:W-:-:S04]  /*01f0*/  UISETP.NE.U32.AND UP0, UPT, UR4, URZ, UPT ;  /* 0x000000ff0400728c */ /* 0x004fc8000bf05070 */
[----:B------:R-:W-:-:S09]  /*0200*/  UISETP.NE.AND.EX UP0, UPT, UR5, URZ, UPT, UP0 ;  /* 0x000000ff0500728c */ /* 0x000fd2000bf05300 */
[----:B------:R-:W-:Y:S05]  /*0210*/  BRA.U !UP0, `(.L_x_3) ;  /* 0x0000000108107547 */ /* 0x000fea000b800000 */
[----:B------:R-:W2:Y:S01]  /*0220*/  LDC.64 R24, c[0x0][0x8a8] ;  /* 0x00022a00ff187b82 */ /* 0x000ea20000000a00 */
[----:B------:R-:W2:Y:S02]  /*0230*/  LDCU.64 UR4, c[0x0][0x358] ;  /* 0x00006b00ff0477ac */ /* 0x000ea40008000a00 */
[----:B--2---:R2:W5:Y:S01]  /*0240*/  LDG.E R24, desc[UR4][R24.64] ;  /* 0x0000000418187981 */ /* 0x004562000c1e1900 */
[----:B------:R-:W-:Y:S05]  /*0250*/  BRA `(.L_x_2) ;  /* 0x0000000000087947 */ /* 0x000fea0003800000 */
.L_x_3:
[----:B------:R-:W2:Y:S02]  /*0260*/  LDCU UR4, c[0x0][0x8a0] ;  /* 0x00011400ff0477ac */ /* 0x000ea40008000800 */
[----:B--2---:R-:W-:Y:S02]  /*0270*/  MOV R24, UR4 ;  /* 0x0000000400187c02 */ /* 0x004fe40008000f00 */
.L_x_2:
[----:B------:R-:W-:Y:S01]  /*0280*/  IMAD.U32 R0, RZ, RZ, UR18 ;  /* 0x00000012ff007e24 */ /* 0x000fe2000f8e00ff */
[----:B------:R-:W-:Y:S04]  /*0290*/  BSSY.RECONVERGENT B0, `(.L_x_4) ;  /* 0x000000c000007945 */ /* 0x000fe80003800200 */
[C---:B------:R-:W-:Y:S02]  /*02a0*/  ISETP.NE.OR P2, PT, R0.reuse, 0x1, !P1 ;  /* 0x000000010000780c */ /* 0x040fe40004f45670 */
[----:B------:R-:W-:-:S11]  /*02b0*/  ISETP.NE.OR P0, PT, R0, 0x3, !P1 ;  /* 0x000000030000780c */ /* 0x000fd60004f05670 */
[----:B------:R-:W-:Y:S05]  /*02c0*/  @P2 BRA `(.L_x_5) ;  /* 0x0000000000202947 */ /* 0x000fea0003800000 */
[----:B------:R-:W3:Y:S02]  /*02d0*/  LDCU.64 UR4, c[0x0][0x348] ;  /* 0x00006900ff0477ac */ /* 0x000ee40008000a00 */
[----:B---3--:R-:W-:Y:S02]  /*02e0*/  UIADD3 UR6, UP1, UPT, UR4, 0x80, URZ ;  /* 0x0000008004067890 */ /* 0x008fe4000ff3e0ff */
[----:B------:R-:W-:Y:S02]  /*02f0*/  UIADD3 UR4, UP0, UPT, UR4, 0x180, URZ ;  /* 0x0000018004047890 */ /* 0x000fe4000ff1e0ff */
[----:B------:R-:W-:Y:S02]  /*0300*/  UIADD3.X UR7, UPT, UPT, URZ, UR5, URZ, UP1, !UPT ;  /* 0x00000005ff077290 */ /* 0x000fe40008ffe4ff */
[----:B------:R-:W-:-:S07]  /*0310*/  UIADD3.X UR5, UPT, UPT, URZ, UR5, URZ, UP0, !UPT ;  /* 0x00000005ff057290 */ /* 0x000fce00087fe4ff */
[----:B------:R3:W-:Y:S02]  /*0320*/  UTMACCTL.PF [UR6] ;  /* 0x00000000060079b9 */ /* 0x0007e40008040000 */
[----:B------:R3:W-:Y:S02]  /*0330*/  UTMACCTL.PF [UR4] ;  /* 0x00000000040079b9 */ /* 0x0007e40008040000 */
[----:B---3--:R-:W-:Y:S01]  /*0340*/  NOP ;  /* 0x0000000000007918 */ /* 0x008fe20000000000 */
.L_x_5:
[----:B------:R-:W-:Y:S05]  /*0350*/  BSYNC.RECONVERGENT B0 ;  /* 0x0000000000007941 */ /* 0x000fea0003800200 */
.L_x_4:
[----:B------:R-:W-:Y:S04]  /*0360*/  BSSY.RECONVERGENT B0, `(.L_x_6) ;  /* 0x000000a000007945 */ /* 0x000fe80003800200 */
        /* <DEDUP_REMOVED lines=9> */
.L_x_7:
[----:B------:R-:W-:Y:S05]  /*0400*/  BSYNC.RECONVERGENT B0 ;  /* 0x0000000000007941 */ /* 0x000fea0003800200 */
.L_x_6:
[----:B------:R-:W3:Y:S01]  /*0410*/  LDCU.64 UR4, c[0x0][0x888] ;  /* 0x00011100ff0477ac */ /* 0x000ee20008000a00 */
[----:B------:R-:W-:Y:S02]  /*0420*/  UISETP.EQ.U32.AND UP1, UPT, UR8, URZ, UPT ;  /* 0x000000ff0800728c */ /* 0x000fe4000bf22070 */
[----:B------:R-:W-:Y:S02]  /*0430*/  UPLOP3.LUT UP3, UPT, UPT, UPT, UPT, 0x80, 0x8 ;  /* 0x000000000008789c */ /* 0x000fe40003f6f070 */
[----:B---3--:R-:W-:-:S04]  /*0440*/  UISETP.NE.U32.AND UP0, UPT, UR4, URZ, UPT ;  /* 0x000000ff0400728c */ /* 0x008fc8000bf05070 */
[----:B------:R-:W-:-:S04]  /*0450*/  UISETP.NE.AND.EX UP0, UPT, UR5, URZ, UPT, UP0 ;  /* 0x000000ff0500728c */ /* 0x000fc8000bf05300 */
[----:B------:R-:W-:-:S04]  /*0460*/  UISETP.EQ.OR.EX UP2, UPT, UR9, URZ, !UP0, UP1 ;  /* 0x000000ff0900728c */ /* 0x000fc8000c742710 */
[----:B------:R-:W-:-:S06]  /*0470*/  UP2UR UR4, UPR, URZ, 0x4 ;  /* 0x00000004ff047883 */ /* 0x000fcc0008000000 */
[----:B------:R-:W-:Y:S01]  /*0480*/  MOV R56, UR4 ;  /* 0x0000000400387c02 */ /* 0x000fe20008000f00 */
[----:B------:R-:W-:Y:S06]  /*0490*/  BRA.U !UP2, `(.L_x_8) ;  /* 0x000000010a207547 */ /* 0x000fec000b800000 */
[----:B------:R-:W-:Y:S01]  /*04a0*/  UISETP.NE.U32.AND UP1, UPT, UR8, URZ, UPT ;  /* 0x000000ff0800728c */ /* 0x000fe2000bf25070 */
[----:B-----5:R-:W-:Y:S01]  /*04b0*/  FSETP.NEU.AND P0, PT, R27, RZ, PT ;  /* 0x000000ff1b00720b */ /* 0x020fe20003f0d000 */
[----:B------:R-:W-:Y:S02]  /*04c0*/  USEL UR4, URZ, 0xffffffff, UP0 ;  /* 0xffffffffff047887 */ /* 0x000fe40008000000 */
[----:B------:R-:W-:-:S10]  /*04d0*/  UISETP.NE.AND.EX UP1, UPT, UR9, URZ, UPT, UP1 ;  /* 0x000000ff0900728c */ /* 0x000fd4000bf25310 */
[----:B------:R-:W-:Y:S01]  /*04e0*/  VOTEU.ANY UP0, P0 ;  /* 0x0000000000ff7886 */ /* 0x000fe20000000100 */
[----:B------:R-:W-:-:S04]  /*04f0*/  @!UP1 USEL UR4, URZ, 0xffffffff, UP0 ;  /* 0xffffffffff049887 */ /* 0x000fc80008000000 */
[----:B------:R-:W-:-:S04]  /*0500*/  ULOP3.LUT UR4, UR4, 0x1, URZ, 0xc0, !UPT ;  /* 0x0000000104047892 */ /* 0x000fc8000f8ec0ff */
[----:B------:R-:W-:-:S11]  /*0510*/  UISETP.NE.U32.AND UP3, UPT, UR4, 0x1, UPT ;  /* 0x000000010400788c */ /* 0x000fd6000bf65070 */
.L_x_8:
[----:B------:R-:W3:Y:S01]  /*0520*/  SHFL.IDX PT, R0, R53, RZ, 0x1f ;  /* 0x00001fff35007589 */ /* 0x000ee200000e0000 */
[----:B------:R-:W-:-:S04]  /*0530*/  UISETP.NE.AND UP0, UPT, UR18, 0x2, UPT ;  /* 0x000000021200788c */ /* 0x000fc8000bf05270 */
[----:B------:R-:W-:Y:S02]  /*0540*/  UISETP.EQ.AND UP1, UPT, UR68, URZ, !UP0 ;  /* 0x000000ff4400728c */ /* 0x000fe4000c722270 */
[----:B------:R-:W-:-:S04]  /*0550*/  USEL UR54, URZ, 0x1, UP0 ;  /* 0x00000001ff367887 */ /* 0x000fc80008000000 */
[----:B------:R-:W-:Y:S02]  /*0560*/  PLOP3.LUT P3, PT, P1, PT, UP1, 0x80, 0x8 ;  /* 0x000000000008781c */ /* 0x000fe40000f6f018 */
[----:B---3--:R-:W-:-:S13]  /*0570*/  ISETP.NE.AND P0, PT, R0, RZ, PT ;  /* 0x000000ff0000720c */ /* 0x008fda0003f05270 */
[----:B------:R-:W-:Y:S05]  /*0580*/  @P0 BRA `(.L_x_9) ;  /* 0x0000000000540947 */ /* 0x000fea0003800000 */
[----:B------:R-:W-:Y:S01]  /*0590*/  UMOV UR4, 0x400 ;  /* 0x0000040000047882 */ /* 0x000fe20000000000 */
[----:B------:R-:W-:Y:S01]  /*05a0*/  UMOV UR8, 0x1 ;  /* 0x0000000100087882 */ /* 0x000fe20000000000 */
[----:B------:R-:W-:Y:S01]  /*05b0*/  UMOV UR6, 0x2 ;  /* 0x0000000200067882 */ /* 0x000fe20000000000 */
[----:B------:R-:W-:Y:S02]  /*05c0*/  ULEA UR4, UR52, UR4, 0x18 ;  /* 0x0000000434047291 */ /* 0x000fe4000f8ec0ff */
[----:B------:R-:W-:-:S04]  /*05d0*/  UIADD3 UR8, UPT, UPT, -UR8, 0x100000, URZ ;  /* 0x0010000008087890 */ /* 0x000fc8000fffe1ff */
[----:B------:R-:W-:Y:S02]  /*05e0*/  USHF.L.U32 UR9, UR8, 0xb, URZ ;  /* 0x0000000b08097899 */ /* 0x000fe400080006ff */
[----:B------:R-:W-:Y:S02]  /*05f0*/  USHF.L.U32 UR8, UR8, 0x1, URZ ;  /* 0x0000000108087899 */ /* 0x000fe400080006ff */
[----:B------:R-:W-:-:S04]  /*0600*/  UIADD3 UR6, UPT, UPT, -UR6, 0x100000, URZ ;  /* 0x0010000006067890 */ /* 0x000fc8000fffe1ff */
[----:B------:R-:W-:Y:S02]  /*0610*/  USHF.L.U32 UR7, UR6, 0xb, URZ ;  /* 0x0000000b06077899 */ /* 0x000fe400080006ff */
[----:B------:R-:W-:Y:S01]  /*0620*/  USHF.L.U32 UR6, UR6, 0x1, URZ ;  /* 0x0000000106067899 */ /* 0x000fe200080006ff */
[----:B------:R-:W-:Y:S01]  /*0630*/  ELECT P0, URZ, PT ;  /* 0x0000000000ff782f */ /* 0x000fe20003800000 */
[----:B------:R-:W3:Y:S02]  /*0640*/  FENCE.VIEW.ASYNC.S ;  /* 0x00000000000073c6 */ /* 0x000ee40000000000 */
[----:B---3--:R3:W4:Y:S08]  /*0650*/  SYNCS.EXCH.64 URZ, [UR4], UR8 ;  /* 0x0000000804ff75b2 */ /* 0x0087300008000100 */
[----:B------:R3:W1:Y:S01]  /*0660*/  SYNCS.EXCH.64 URZ, [UR4+0x20], UR6 ;  /* 0x0000200604ff75b2 */ /* 0x0006620008000100 */
[----:B------:R3:W1:Y:S01]  /*0670*/  SYNCS.EXCH.64 URZ, [UR4+0x8], UR8 ;  /* 0x0000080804ff75b2 */ /* 0x0006620008000100 */
[----:B------:R3:W1:Y:S01]  /*0680*/  SYNCS.EXCH.64 URZ, [UR4+0x28], UR6 ;  /* 0x0000280604ff75b2 */ /* 0x0006620008000100 */
[----:B------:R3:W1:Y:S01]  /*0690*/  SYNCS.EXCH.64 URZ, [UR4+0x10], UR8 ;  /* 0x0000100804ff75b2 */ /* 0x0006620008000100 */
[----:B------:R3:W1:Y:S01]  /*06a0*/  SYNCS.EXCH.64 URZ, [UR4+0x30], UR6 ;  /* 0x0000300604ff75b2 */ /* 0x0006620008000100 */
[----:B------:R3:W1:Y:S01]  /*06b0*/  SYNCS.EXCH.64 URZ, [UR4+0x18], UR8 ;  /* 0x0000180804ff75b2 */ /* 0x0006620008000100 */
[----:B------:R3:W1:Y:S01]  /*06c0*/  SYNCS.EXCH.64 URZ, [UR4+0x38], UR6 ;  /* 0x0000380604ff75b2 */ /* 0x0006620008000100 */
[----:B------:R-:W-:Y:S01]  /*06d0*/  NOP ;  /* 0x0000000000007918 */ /* 0x000fe20000000000 */
.L_x_9:
[----:B------:R-:W2:Y:S01]  /*06e0*/  SHFL.IDX PT, R0, R53, RZ, 0x1f ;  /* 0x00001fff35007589 */ /* 0x000ea200000e0000 */
[----:B------:R-:W-:Y:S01]  /*06f0*/  NOP ;  /* 0x0000000000007918 */ /* 0x000fe20000000000 */
[----:B--2---:R-:W-:-:S13]  /*0700*/  ISETP.NE.AND P0, PT, R0, 0x1, PT ;  /* 0x000000010000780c */ /* 0x004fda0003f05270 */
[----:B------:R-:W-:Y:S05]  /*0710*/  @P0 BRA `(.L_x_10) ;  /* 0x0000000000540947 */ /* 0x000fea0003800000 */
[----:B---3--:R-:W-:Y:S01]  /*0720*/  UMOV UR4, 0x400 ;  /* 0x0000040000047882 */ /* 0x008fe20000000000 */
        /* <DEDUP_REMOVED lines=10> */
[----:B------:R-:W2:Y:S02]  /*07d0*/  FENCE.VIEW.ASYNC.S ;  /* 0x00000000000073c6 */ /* 0x000ea40000000000 */
[----:B--2---:R2:W3:Y:S08]  /*07e0*/  SYNCS.EXCH.64 URZ, [UR4+0x40], UR8 ;  /* 0x0000400804ff75b2 */ /* 0x0044f00008000100 */
        /* <DEDUP_REMOVED lines=8> */
.L_x_10:
[----:B------:R-:W4:Y:S01]  /*0870*/  SHFL.IDX PT, R0, R53, RZ, 0x1f ;  /* 0x00001fff35007589 */ /* 0x000f2200000e0000 */
[----:B------:R-:W-:Y:S01]  /*0880*/  NOP ;  /* 0x0000000000007918 */ /* 0x000fe20000000000 */
[----:B----4-:R-:W-:-:S13]  /*0890*/  ISETP.NE.AND P0, PT, R0, 0x3, PT ;  /* 0x000000030000780c */ /* 0x010fda0003f05270 */
[----:B------:R-:W-:Y:S05]  /*08a0*/  @P0 BRA `(.L_x_11) ;  /* 0x00000000002c0947 */ /* 0x000fea0003800000 */
[----:B--23--:R-:W-:Y:S01]  /*08b0*/  UMOV UR6, 0x400 ;  /* 0x0000040000067882 */ /* 0x00cfe20000000000 */
[----:B------:R-:W-:Y:S01]  /*08c0*/  UMOV UR4, 0x20 ;  /* 0x0000002000047882 */ /* 0x000fe20000000000 */
[----:B------:R-:W-:Y:S02]  /*08d0*/  ULEA UR6, UR52, UR6, 0x18 ;  /* 0x0000000634067291 */ /* 0x000fe4000f8ec0ff */
[----:B------:R-:W-:-:S04]  /*08e0*/  UIADD3 UR4, UPT, UPT, -UR4, 0x100000, URZ ;  /* 0x0010000004047890 */ /* 0x000fc8000fffe1ff */
[----:B------:R-:W-:Y:S02]  /*08f0*/  USHF.L.U32 UR5, UR4, 0xb, URZ ;  /* 0x0000000b04057899 */ /* 0x000fe400080006ff */
[----:B------:R-:W-:Y:S01]  /*0900*/  USHF.L.U32 UR4, UR4, 0x1, URZ ;  /* 0x0000000104047899 */ /* 0x000fe200080006ff */
[----:B------:R-:W-:Y:S01]  /*0910*/  ELECT P0, URZ, PT ;  /* 0x0000000000ff782f */ /* 0x000fe20003800000 */
[----:B------:R-:W2:Y:S10]  /*0920*/  FENCE.VIEW.ASYNC.S ;  /* 0x00000000000073c6 */ /* 0x000eb40000000000 */
[----:B--2---:R4:W2:Y:S01]  /*0930*/  SYNCS.EXCH.64 URZ, [UR6+0x80], UR4 ;  /* 0x0000800406ff75b2 */ /* 0x0048a20008000100 */
[----:B------:R4:W3:Y:S02]  /*0940*/  SYNCS.EXCH.64 URZ, [UR6+0x88], UR4 ;  /* 0x0000880406ff75b2 */ /* 0x0008e40008000100 */
[----:B----4-:R-:W-:Y:S01]  /*0950*/  NOP ;  /* 0x0000000000007918 */ /* 0x010fe20000000000 */
.L_x_11:
[----:B------:R-:W4:Y:S01]  /*0960*/  SHFL.IDX PT, R0, R53, RZ, 0x1f ;  /* 0x00001fff35007589 */ /* 0x000f2200000e0000 */
[----:B------:R-:W-:Y:S01]  /*0970*/  NOP ;  /* 0x0000000000007918 */ /* 0x000fe20000000000 */
[----:B----4-:R-:W-:-:S13]  /*0980*/  ISETP.NE.AND P0, PT, R0, 0x4, PT ;  /* 0x000000040000780c */ /* 0x010fda0003f05270 */
[----:B------:R-:W-:Y:S05]  /*0990*/  @P0 BRA `(.L_x_12) ;  /* 0x0000000000480947 */ /* 0x000fea0003800000 */
[----:B--23--:R-:W-:Y:S01]  /*09a0*/  UMOV UR4, 0x3a0 ;  /* 0x000003a000047882 */ /* 0x00cfe20000000000 */
[----:B------:R-:W-:Y:S01]  /*09b0*/  UMOV UR6, 0x400 ;  /* 0x0000040000067882 */ /* 0x000fe20000000000 */
[----:B------:R-:W-:Y:S01]  /*09c0*/  USEL UR4, UR4, 0x320, UP3 ;  /* 0x0000032004047887 */ /* 0x000fe20009800000 */
        /* <DEDUP_REMOVED lines=10> */
[----:B--2---:R4:W2:Y:S08]  /*0a70*/  SYNCS.EXCH.64 URZ, [UR6+0x90], UR8 ;  /* 0x0000900806ff75b2 */ /* 0x0048b00008000100 */
[----:B------:R4:W3:Y:S01]  /*0a80*/  SYNCS.EXCH.64 URZ, [UR6+0xa0], UR4 ;  /* 0x0000a00406ff75b2 */ /* 0x0008e20008000100 */
[----:B------:R4:W1:Y:S01]  /*0a90*/  SYNCS.EXCH.64 URZ, [UR6+0x98], UR8 ;  /* 0x0000980806ff75b2 */ /* 0x0008620008000100 */
[----:B------:R4:W1:Y:S02]  /*0aa0*/  SYNCS.EXCH.64 URZ, [UR6+0xa8], UR4 ;  /* 0x0000a80406ff75b2 */ /* 0x0008640008000100 */
[----:B----4-:R-:W-:Y:S01]  /*0ab0*/  NOP ;  /* 0x0000000000007918 */ /* 0x010fe20000000000 */
.L_x_12:
[----:B------:R-:W4:Y:S01]  /*0ac0*/  SHFL.IDX PT, R0, R53, RZ, 0x1f ;  /* 0x00001fff35007589 */ /* 0x000f2200000e0000 */
[----:B------:R-:W-:Y:S01]  /*0ad0*/  NOP ;  /* 0x0000000000007918 */ /* 0x000fe20000000000 */
[----:B----4-:R-:W-:-:S13]  /*0ae0*/  ISETP.NE.AND P0, PT, R0, 0x5, PT ;  /* 0x000000050000780c */ /* 0x010fda0003f05270 */
[----:B------:R-:W-:Y:S05]  /*0af0*/  @P0 BRA `(.L_x_13) ;  /* 0x0000000000540947 */ /* 0x000fea0003800000 */
[----:B--23--:R-:W-:Y:S01]  /*0b00*/  UMOV UR4, 0x400 ;  /* 0x0000040000047882 */ /* 0x00cfe20000000000 */
        /* <DEDUP_REMOVED lines=14> */
[----:B------:R4:W1:Y:S01]  /*0bf0*/  SYNCS.EXCH.64 URZ, [UR4+0xd8], UR8 ;  /* 0x0000d80804ff75b2 */ /* 0x0008620008000100 */
[----:B------:R4:W1:Y:S01]  /*0c00*/  SYNCS.EXCH.64 URZ, [UR4+0xc0], UR6 ;  /* 0x0000c00604ff75b2 */ /* 0x0008620008000100 */
[----:B------:R4:W1:Y:S01]  /*0c10*/  SYNCS.EXCH.64 URZ, [UR4+0xe0], UR8 ;  /* 0x0000e00804ff75b2 */ /* 0x0008620008000100 */
[----:B------:R4:W1:Y:S01]  /*0c20*/  SYNCS.EXCH.64 URZ, [UR4+0xc8], UR6 ;  /* 0x0000c80604ff75b2 */ /* 0x0008620008000100 */
[----:B------:R4:W1:Y:S02]  /*0c30*/  SYNCS.EXCH.64 URZ, [UR4+0xe8], UR8 ;  /* 0x0000e80804ff75b2 */ /* 0x0008640008000100 */
[----:B----4-:R-:W-:Y:S01]  /*0c40*/  NOP ;  /* 0x0000000000007918 */ /* 0x010fe20000000000 */
.L_x_13:
[----:B------:R-:W4:Y:S01]  /*0c50*/  SHFL.IDX PT, R0, R53, RZ, 0x1f ;  /* 0x00001fff35007589 */ /* 0x000f2200000e0000 */
[----:B------:R-:W-:Y:S01]  /*0c60*/  ISETP.NE.OR P1, PT, RZ, UR18, !P1 ;  /* 0x00000012ff007c0c */ /* 0x000fe2000cf25670 */
        /* <DEDUP_REMOVED lines=12> */
[----:B------:R4:W3:Y:S01]  /*0d30*/  SYNCS.EXCH.64 URZ, [UR4+0x100], UR6 ;  /* 0x0001000604ff75b2 */ /* 0x0008e20008000100 */
[----:B------:R4:W1:Y:S01]  /*0d40*/  SYNCS.EXCH.64 URZ, [UR4+0xf8], UR6 ;  /* 0x0000f80604ff75b2 */ /* 0x0008620008000100 */
[----:B------:R4:W1:Y:S02]  /*0d50*/  SYNCS.EXCH.64 URZ, [UR4+0x108], UR6 ;  /* 0x0001080604ff75b2 */ /* 0x0008640008000100 */
[----:B----4-:R-:W-:Y:S01]  /*0d60*/  NOP ;  /* 0x0000000000007918 */ /* 0x010fe20000000000 */
.L_x_14:
[----:B------:R-:W-:Y:S01]  /*0d70*/  VOTEU.ALL UP0, P1 ;  /* 0x0000000000ff7886 */ /* 0x000fe20000800000 */
[----:B--23--:R-:W-:Y:S01]  /*0d80*/  UMOV UR4, 0x20 ;  /* 0x0000002000047882 */ /* 0x00cfe20000000000 */
[----:B------:R-:W2:Y:S01]  /*0d90*/  LDCU UR7, c[0x0][0x36c] ;  /* 0x00006d80ff0777ac */ /* 0x000ea20008000800 */
[----:B------:R-:W-:Y:S01]  /*0da0*/  NOP ;  /* 0x0000000000007918 */ /* 0x000fe20000000000 */
[----:B-1----:R-:W-:Y:S01]  /*0db0*/  LOP3.LUT R3, R66, 0x1f, RZ, 0xc0, !PT ;  /* 0x0000001f42037812 */ /* 0x002fe200078ec0ff */
[----:B------:R-:W-:Y:S01]  /*0dc0*/  @!UP0 UMOV UR6, 0x400 ;  /* 0x0000040000068882 */ /* 0x000fe20000000000 */
[----:B------:R-:W-:-:S04]  /*0dd0*/  @!UP0 UIADD3 UR4, UPT, UPT, -UR4, 0x100000, URZ ;  /* 0x0010000004048890 */ /* 0x000fc8000fffe1ff */
[----:B------:R-:W-:Y:S02]  /*0de0*/  @!UP0 USHF.L.U32 UR5, UR4, 0xb, URZ ;  /* 0x0000000b04058899 */ /* 0x000fe400080006ff */
[----:B------:R-:W-:Y:S02]  /*0df0*/  @!UP0 USHF.L.U32 UR4, UR4, 0x1, URZ ;  /* 0x0000000104048899 */ /* 0x000fe400080006ff */
[----:B------:R-:W-:Y:S01]  /*0e00*/  @!UP0 ULEA UR6, UR52, UR6, 0x18 ;  /* 0x0000000634068291 */ /* 0x000fe2000f8ec0ff */
[----:B------:R-:W-:Y:S01]  /*0e10*/  VOTEU.ALL UP0, P1 ;  /* 0x0000000000ff7886 */ /* 0x000fe20000800000 */
[----:B------:R-:W-:Y:S02]  /*0e20*/  UISETP.NE.AND UP4, UPT, UR18, URZ, UPT ;  /* 0x000000ff1200728c */ /* 0x000fe4000bf85270 */
[----:B--2---:R-:W-:Y:S01]  /*0e30*/  UISETP.EQ.U32.AND UP5, UPT, UR7, 0x1, UPT ;  /* 0x000000010700788c */ /* 0x004fe2000bfa2070 */
[----:B------:R-:W1:Y:S07]  /*0e40*/  FENCE.VIEW.ASYNC.S ;  /* 0x00000000000073c6 */ /* 0x000e6e0000000000 */
[----:B-1----:R1:W2:Y:S01]  /*0e50*/  @!UP0 SYNCS.EXCH.64 URZ, [UR6+0x110], UR4 ;  /* 0x0001100406ff85b2 */ /* 0x0022a20008000100 */
[----:B------:R-:W-:Y:S05]  /*0e60*/  BRA.U !UP5, `(.L_x_15) ;  /* 0x000000010d087547 */ /* 0x000fea000b800000 */
[----:B--2---:R-:W-:Y:S01]  /*0e70*/  UCGABAR_ARV ;  /* 0x00000000000079c7 */ /* 0x004fe20008000000 */
[----:B------:R-:W-:Y:S05]  /*0e80*/  BRA `(.L_x_16) ;  /* 0x0000000000047947 */ /* 0x000fea0003800000 */
.L_x_15:
[----:B--2---:R-:W-:Y:S01]  /*0e90*/  NOP ;  /* 0x0000000000007918 */ /* 0x004fe20000000000 */
.L_x_16:
[----:B------:R-:W2:Y:S01]  /*0ea0*/  S2UR UR21, SR_CTAID.X ;  /* 0x00000000001579c3 */ /* 0x000ea20000002500 */
[----:B------:R-:W-:-:S05]  /*0eb0*/  CS2R.32 R55, SR_CgaSize ;  /* 0x0000000000377805 */ /* 0x000fca0000008a00 */
[----:B------:R-:W-:-:S05]  /*0ec0*/  IMAD R55, R55, -0xa0, RZ ;  /* 0xffffff6037377824 */ /* 0x000fca00078e02ff */
[----:B-1----:R-:W-:-:S14]  /*0ed0*/  R2UR UR5, R55 ;  /* 0x00000000370572ca */ /* 0x002fdc00000e0000 */
[----:B------:R-:W1:Y:S01]  /*0ee0*/  LDCU UR5, c[0x0][UR5+0x2b0] ;  /* 0x00005600050577ac */ /* 0x000e620008000800 */
[----:B------:R-:W-:-:S05]  /*0ef0*/  CS2R.32 R55, SR_CgaSize ;  /* 0x0000000000377805 */ /* 0x000fca0000008a00 */
[----:B------:R-:W-:-:S05]  /*0f00*/  IMAD R55, R55, -0xa0, RZ ;  /* 0xffffff6037377824 */ /* 0x000fca00078e02ff */
[----:B------:R-:W-:-:S14]  /*0f10*/  R2UR UR4, R55 ;  /* 0x00000000370472ca */ /* 0x000fdc00000e0000 */
[----:B------:R-:W3:Y:S01]  /*0f20*/  LDCU UR4, c[0x0][UR4+0x2b4] ;  /* 0x00005680040477ac */ /* 0x000ee20008000800 */
[----:B------:R-:W4:Y:S01]  /*0f30*/  S2UR UR7, SR_CTAID.Y ;  /* 0x00000000000779c3 */ /* 0x000f220000002600 */
[----:B------:R-:W-:-:S05]  /*0f40*/  CS2R.32 R55, SR_CgaSize ;  /* 0x0000000000377805 */ /* 0x000fca0000008a00 */
[----:B------:R-:W-:-:S05]  /*0f50*/  IMAD R55, R55, -0xa0, RZ ;  /* 0xffffff6037377824 */ /* 0x000fca00078e02ff */
[----:B------:R-:W-:-:S14]  /*0f60*/  R2UR UR8, R55 ;  /* 0x00000000370872ca */ /* 0x000fdc00000e0000 */
[----:B------:R-:W3:Y:S01]  /*0f70*/  LDCU UR8, c[0x0][UR8+0x2a0] ;  /* 0x00005400080877ac */ /* 0x000ee20008000800 */
[----:B------:R-:W-:-:S05]  /*0f80*/  CS2R.32 R55, SR_CgaSize ;  /* 0x0000000000377805 */ /* 0x000fca0000008a00 */
[----:B------:R-:W-:-:S05]  /*0f90*/  IMAD R55, R55, -0xa0, RZ ;  /* 0xffffff6037377824 */ /* 0x000fca00078e02ff */
[----:B------:R-:W-:-:S14]  /*0fa0*/  R2UR UR9, R55 ;  /* 0x00000000370972ca */ /* 0x000fdc00000e0000 */
[----:B------:R-:W3:Y:S01]  /*0fb0*/  LDCU UR9, c[0x0][UR9+0x2a4] ;  /* 0x00005480090977ac */ /* 0x000ee20008000800 */
[----:B------:R-:W3:Y:S01]  /*0fc0*/  S2UR UR36, SR_CTAID.Z ;  /* 0x00000000002479c3 */ /* 0x000ee20000002700 */
[----:B------:R-:W-:Y:S01]  /*0fd0*/  UISETP.GT.U32.AND UP0, UPT, UR68, 0xffff, UPT ;  /* 0x0000ffff4400788c */ /* 0x000fe2000bf04070 */
[----:B------:R-:W3:Y:S01]  /*0fe0*/  LDCU UR19, c[0x0][0xb24] ;  /* 0x00016480ff1377ac */ /* 0x000ee20008000800 */
[----:B------:R-:W-:Y:S01]  /*0ff0*/  USHF.L.U32 UR30, UR52, 0xa, URZ ;  /* 0x0000000a341e7899 */ /* 0x000fe200080006ff */
[----:B--2---:R-:W-:Y:S01]  /*1000*/  I2FP.F32.U32 R2, UR21 ;  /* 0x0000001500027c45 */ /* 0x004fe20008201000 */
[----:B------:R-:W-:Y:S01]  /*1010*/  UMOV UR28, 0x5 ;  /* 0x00000005001c7882 */ /* 0x000fe20000000000 */
[----:B------:R-:W2:Y:S03]  /*1020*/  LDCU UR45, c[0x0][0xb24] ;  /* 0x00016480ff2d77ac */ /* 0x000ea60008000800 */
[----:B-1----:R-:W-:Y:S01]  /*1030*/  FMUL R2, R2, UR5 ;  /* 0x0000000502027c20 */ /* 0x002fe20008400000 */
[----:B------:R-:W-:Y:S01]  /*1040*/  USEL UR5, UR68, 0xffff, !UP0 ;  /* 0x0000ffff44057887 */ /* 0x000fe2000c000000 */
[----:B----4-:R-:W-:Y:S01]  /*1050*/  I2FP.F32.U32 R0, UR7 ;  /* 0x0000000700007c45 */ /* 0x010fe20008201000 */
[----:B------:R-:W1:Y:S03]  /*1060*/  LDCU UR23, c[0x0][0xb30] ;  /* 0x00016600ff1777ac */ /* 0x000e660008000800 */
[----:B------:R-:W4:Y:S01]  /*1070*/  F2I.U32.TRUNC.NTZ R2, R2 ;  /* 0x0000000200027305 */ /* 0x000f22000020f000 */
[----:B---3--:R-:W-:Y:S01]  /*1080*/  FMUL R0, R0, UR4 ;  /* 0x0000000400007c20 */ /* 0x008fe20008400000 */
[----:B------:R-:W-:-:S02]  /*1090*/  ULOP3.LUT UR29, UR5, 0xffff, URZ, 0xc0, !UPT ;  /* 0x0000ffff051d7892 */ /* 0x000fc4000f8ec0ff */
[----:B------:R-:W-:Y:S01]  /*10a0*/  UISETP.GE.AND UP2, UPT, UR19, 0x1, UPT ;  /* 0x000000011300788c */ /* 0x000fe2000bf46270 */
[----:B------:R-:W-:-:S03]  /*10b0*/  UMOV UR20, UR7 ;  /* 0x0000000700147c82 */ /* 0x000fc60008000000 */
[----:B------:R-:W3:Y:S01]  /*10c0*/  F2I.U32.TRUNC.NTZ R0, R0 ;  /* 0x0000000000007305 */ /* 0x000ee2000020f000 */
[----:B------:R-:W-:Y:S01]  /*10d0*/  UMOV UR16, UR21 ;  /* 0x0000001500107c82 */ /* 0x000fe20008000000 */
[----:B----4-:R-:W-:Y:S02]  /*10e0*/  R2UR UR4, R2 ;  /* 0x00000000020472ca */ /* 0x010fe400000e0000 */
[----:B------:R-:W-:Y:S02]  /*10f0*/  PRMT R2, RZ, 0x7610, R2 ;  /* 0x00007610ff027816 */ /* 0x000fe40000000002 */
[----:B---3--:R-:W-:Y:S02]  /*1100*/  R2UR UR6, R0 ;  /* 0x00000000000672ca */ /* 0x008fe400000e0000 */
[----:B------:R-:W-:-:S07]  /*1110*/  PRMT R0, RZ, 0x7610, R0 ;  /* 0x00007610ff007816 */ /* 0x000fce0000000000 */
[----:B------:R-:W-:-:S04]  /*1120*/  UIADD3 UR5, UPT, UPT, -UR4, URZ, URZ ;  /* 0x000000ff04057290 */ /* 0x000fc8000fffe1ff */
[----:B------:R-:W-:Y:S02]  /*1130*/  UIMAD UR5, UR8, UR5, UR21 ;  /* 0x00000005080572a4 */ /* 0x000fe4000f8e0215 */
[----:B------:R-:W-:-:S04]  /*1140*/  UIADD3 UR4, UPT, UPT, -UR6, URZ, URZ ;  /* 0x000000ff06047290 */ /* 0x000fc8000fffe1ff */
[----:B------:R-:W-:Y:S01]  /*1150*/  IMAD.U32 R55, RZ, RZ, UR5 ;  /* 0x00000005ff377e24 */ /* 0x000fe2000f8e00ff */
[----:B------:R-:W-:-:S06]  /*1160*/  UIMAD UR4, UR9, UR4, UR7 ;  /* 0x00000004090472a4 */ /* 0x000fcc000f8e0207 */
[----:B------:R-:W-:Y:S01]  /*1170*/  IMAD.U32 R54, RZ, RZ, UR4 ;  /* 0x00000004ff367e24 */ /* 0x000fe2000f8e00ff */
[----:B-12---:R-:W-:Y:S06]  /*1180*/  BRA.U UP4, `(.L_x_17) ;  /* 0x0000000104447547 */ /* 0x006fec000b800000 */
[----:B------:R-:W-:Y:S02]  /*1190*/  R2UR UR4, R55 ;  /* 0x00000000370472ca */ /* 0x000fe400000e0000 */
[----:B------:R-:W-:-:S11]  /*11a0*/  R2UR UR8, R54 ;  /* 0x00000000360872ca */ /* 0x000fd600000e0000 */
[----:B------:R-:W-:Y:S02]  /*11b0*/  UISETP.GT.U32.AND UP0, UPT, UR4, 0x1, UPT ;  /* 0x000000010400788c */ /* 0x000fe4000bf04070 */
[----:B------:R-:W-:Y:S02]  /*11c0*/  ULOP3.LUT UR4, UR4, 0xfffffffe, URZ, 0xc0, !UPT ;  /* 0xfffffffe04047892 */ /* 0x000fe4000f8ec0ff */
[----:B------:R-:W-:Y:S02]  /*11d0*/  UISETP.NE.AND UP1, UPT, UR8, URZ, UP0 ;  /* 0x000000ff0800728c */ /* 0x000fe40008725270 */
[----:B------:R-:W-:Y:S02]  /*11e0*/  UISETP.NE.AND UP0, UPT, UR8, 0x1, UP0 ;  /* 0x000000010800788c */ /* 0x000fe40008705270 */
[----:B------:R-:W-:Y:S02]  /*11f0*/  USEL UR7, URZ, 0x1, UP1 ;  /* 0x00000001ff077887 */ /* 0x000fe40008800000 */
[----:B------:R-:W-:-:S02]  /*1200*/  USEL UR6, URZ, 0x4, UP0 ;  /* 0x00000004ff067887 */ /* 0x000fc40008000000 */
[----:B------:R-:W-:Y:S02]  /*1210*/  USEL UR5, URZ, 0x2, UP1 ;  /* 0x00000002ff057887 */ /* 0x000fe40008800000 */
[----:B------:R-:W-:Y:S02]  /*1220*/  ULEA UR4, UR8, UR4, 0x1 ;  /* 0x0000000408047291 */ /* 0x000fe4000f8e08ff */
[----:B------:R-:W-:Y:S02]  /*1230*/  USEL UR8, URZ, 0x8, UP0 ;  /* 0x00000008ff087887 */ /* 0x000fe40008000000 */
[----:B------:R-:W-:-:S03]  /*1240*/  UIADD3 UR5, UPT, UPT, UR5, UR6, UR7 ;  /* 0x0000000605057290 */ /* 0x000fc6000fffe007 */
[----:B------:R-:W-:Y:S01]  /*1250*/  UMOV UR6, 0x3 ;  /* 0x0000000300067882 */ /* 0x000fe20000000000 */
[----:B------:R-:W-:Y:S02]  /*1260*/  UIADD3 UR5, UPT, UPT, UR5, UR8, URZ ;  /* 0x0000000805057290 */ /* 0x000fe4000fffe0ff */
[----:B------:R-:W-:-:S04]  /*1270*/  USHF.L.U32 UR4, UR6, UR4, URZ ;  /* 0x0000000406047299 */ /* 0x000fc800080006ff */
[----:B------:R-:W-:Y:S02]  /*1280*/  IMAD.U32 R2, RZ, RZ, UR5 ;  /* 0x00000005ff027e24 */ /* 0x000fe4000f8e00ff */
[----:B------:R-:W-:Y:S02]  /*1290*/  IMAD.U32 R0, RZ, RZ, UR4 ;  /* 0x00000004ff007e24 */ /* 0x000fe4000f8e00ff */
.L_x_17:
[----:B------:R-:W-:Y:S05]  /*12a0*/  BRA.U !UP2, `(.L_x_18) ;  /* 0x000000010ad47547 */ /* 0x000fea000b800000 */
[----:B------:R-:W1:Y:S01]  /*12b0*/  LDCU.128 UR24, c[0x0][0xb10] ;  /* 0x00016200ff1877ac */ /* 0x000e620008000c00 */
[----:B------:R-:W2:Y:S01]  /*12c0*/  LDCU UR6, c[0x0][0x370] ;  /* 0x00006e00ff0677ac */ /* 0x000ea20008000800 */
[----:B------:R-:W3:Y:S01]  /*12d0*/  LDCU UR5, c[0x0][0x374] ;  /* 0x00006e80ff0577ac */ /* 0x000ee20008000800 */
[----:B------:R-:W4:Y:S01]  /*12e0*/  LDCU UR22, c[0x0][0xb0c] ;  /* 0x00016180ff1677ac */ /* 0x000f220008000800 */
[----:B------:R-:W4:Y:S01]  /*12f0*/  LDCU UR4, c[0x0][0xb20] ;  /* 0x00016400ff0477ac */ /* 0x000f220008000800 */
[----:B------:R-:W4:Y:S01]  /*1300*/  LDCU.64 UR8, c[0x0][0xb28] ;  /* 0x00016500ff0877ac */ /* 0x000f220008000a00 */
[----:B-1----:R-:W-:Y:S02]  /*1310*/  UISETP.NE.AND UP0, UPT, UR26, 0x1, UPT ;  /* 0x000000011a00788c */ /* 0x002fe4000bf05270 */
[----:B---3--:R-:W-:Y:S02]  /*1320*/  UIMAD.WIDE.U32 UR10, UR5, UR27, URZ ;  /* 0x0000001b050a72a5 */ /* 0x008fe4000f8e00ff */
[----:B--2---:R-:W-:-:S02]  /*1330*/  UIMAD.WIDE.U32 UR12, UR6, UR24, URZ ;  /* 0x00000018060c72a5 */ /* 0x004fc4000f8e00ff */
[----:B----4-:R-:W-:Y:S02]  /*1340*/  UISETP.NE.AND UP1, UPT, UR22, 0x1, UPT ;  /* 0x000000011600788c */ /* 0x010fe4000bf25270 */
[----:B------:R-:W-:Y:S01]  /*1350*/  UISETP.NE.AND UP2, UPT, UR19, 0x1, UPT ;  /* 0x000000011300788c */ /* 0x000fe2000bf45270 */
[----:B------:R-:W-:Y:S02]  /*1360*/  UMOV UR10, UR11 ;  /* 0x0000000b000a7c82 */ /* 0x000fe40008000000 */
[----:B------:R-:W-:Y:S01]  /*1370*/  UMOV UR12, UR13 ;  /* 0x0000000d000c7c82 */ /* 0x000fe20008000000 */
[----:B------:R-:W-:Y:S02]  /*1380*/  @UP0 USHF.R.U32.HI UR5, URZ, UR4, UR10 ;  /* 0x00000004ff050299 */ /* 0x000fe4000801160a */
[----:B------:R-:W-:Y:S02]  /*1390*/  UIMAD.WIDE.U32 UR16, UR20, UR27, URZ ;  /* 0x0000001b141072a5 */ /* 0x000fe4000f8e00ff */
[----:B------:R-:W-:-:S02]  /*13a0*/  UIMAD.WIDE.U32 UR10, UR5, UR8, URZ ;  /* 0x00000008050a72a5 */ /* 0x000fc4000f8e00ff */
[----:B------:R-:W-:Y:S02]  /*13b0*/  @UP1 USHF.R.U32.HI UR6, URZ, UR25, UR12 ;  /* 0x00000019ff061299 */ /* 0x000fe4000801160c */
[----:B------:R-:W-:Y:S02]  /*13c0*/  UIMAD.WIDE.U32 UR14, UR21, UR24, URZ ;  /* 0x00000018150e72a5 */ /* 0x000fe4000f8e00ff */
[----:B------:R-:W-:Y:S01]  /*13d0*/  UIMAD.WIDE.U32 UR12, UR6, UR8, URZ ;  /* 0x00000008060c72a5 */ /* 0x000fe2000f8e00ff */
[----:B------:R-:W-:Y:S01]  /*13e0*/  UMOV UR16, UR17 ;  /* 0x0000001100107c82 */ /* 0x000fe20008000000 */
[----:B------:R-:W-:Y:S01]  /*13f0*/  UMOV UR10, UR11 ;  /* 0x0000000b000a7c82 */ /* 0x000fe20008000000 */
[----:B------:R-:W-:Y:S02]  /*1400*/  USHF.R.U32.HI UR16, URZ, UR4, UR16 ;  /* 0x00000004ff107299 */ /* 0x000fe40008011610 */
[----:B------:R-:W-:Y:S02]  /*1410*/  @UP2 USHF.R.U32.HI UR5, URZ, UR9, UR10 ;  /* 0x00000009ff052299 */ /* 0x000fe4000801160a */
[----:B------:R-:W-:Y:S01]  /*1420*/  UMOV UR7, UR13 ;  /* 0x0000000d00077c82 */ /* 0x000fe20008000000 */
[----:B------:R-:W-:Y:S01]  /*1430*/  UMOV UR14, UR15 ;  /* 0x0000000f000e7c82 */ /* 0x000fe20008000000 */
[----:B------:R-:W-:-:S02]  /*1440*/  @UP2 USHF.R.U32.HI UR6, URZ, UR9, UR7 ;  /* 0x00000009ff062299 */ /* 0x000fc40008011607 */
[----:B------:R-:W-:Y:S02]  /*1450*/  USHF.R.U32.HI UR14, URZ, UR25, UR14 ;  /* 0x00000019ff0e7299 */ /* 0x000fe4000801160e */
[----:B------:R-:W-:Y:S02]  /*1460*/  USEL UR4, UR20, UR16, !UP0 ;  /* 0x0000001014047287 */ /* 0x000fe4000c000000 */
[----:B------:R-:W-:Y:S02]  /*1470*/  UIMAD UR7, UR5, UR19, URZ ;  /* 0x00000013050772a4 */ /* 0x000fe4000f8e02ff */
[----:B------:R-:W-:Y:S02]  /*1480*/  USEL UR5, UR21, UR14, !UP1 ;  /* 0x0000000e15057287 */ /* 0x000fe4000c800000 */
[----:B------:R-:W-:Y:S02]  /*1490*/  UIMAD UR12, UR6, UR19, URZ ;  /* 0x00000013060c72a4 */ /* 0x000fe4000f8e02ff */
[----:B------:R-:W-:-:S02]  /*14a0*/  UISETP.GE.AND UP0, UPT, UR4, UR7, UPT ;  /* 0x000000070400728c */ /* 0x000fc4000bf06270 */
[----:B------:R-:W-:Y:S02]  /*14b0*/  UIMAD.WIDE.U32 UR10, UR4, UR8, URZ ;  /* 0x00000008040a72a5 */ /* 0x000fe4000f8e00ff */
[----:B------:R-:W-:Y:S02]  /*14c0*/  UISETP.GE.OR UP0, UPT, UR5, UR12, UP0 ;  /* 0x0000000c0500728c */ /* 0x000fe40008706670 */
[----:B------:R-:W-:Y:S02]  /*14d0*/  UIMAD.WIDE.U32 UR12, UR5, UR8, URZ ;  /* 0x00000008050c72a5 */ /* 0x000fe4000f8e00ff */
[----:B------:R-:W-:Y:S01]  /*14e0*/  UIADD3 UR10, UPT, UPT, -UR4, URZ, URZ ;  /* 0x000000ff040a7290 */ /* 0x000fe2000fffe1ff */
[----:B------:R-:W-:Y:S01]  /*14f0*/  UMOV UR8, UR11 ;  /* 0x0000000b00087c82 */ /* 0x000fe20008000000 */
[----:B------:R-:W-:Y:S02]  /*1500*/  UIADD3 UR16, UPT, UPT, -UR5, URZ, URZ ;  /* 0x000000ff05107290 */ /* 0x000fe4000fffe1ff */
[----:B------:R-:W-:-:S03]  /*1510*/  USHF.R.U32.HI UR8, URZ, UR9, UR8 ;  /* 0x00000009ff087299 */ /* 0x000fc60008011608 */
[----:B------:R-:W-:Y:S01]  /*1520*/  @!UP0 UMOV UR7, UR13 ;  /* 0x0000000d00078c82 */ /* 0x000fe20008000000 */
[----:B------:R-:W-:Y:S02]  /*1530*/  UIMAD UR20, UR26, UR10, UR20 ;  /* 0x0000000a1a1472a4 */ /* 0x000fe4000f8e0214 */
[----:B------:R-:W-:Y:S02]  /*1540*/  USEL UR8, UR4, UR8, !UP2 ;  /* 0x0000000804087287 */ /* 0x000fe4000d000000 */
[----:B------:R-:W-:Y:S02]  /*1550*/  @!UP0 USHF.R.U32.HI UR7, URZ, UR9, UR7 ;  /* 0x00000009ff078299 */ /* 0x000fe40008011607 */
[----:B------:R-:W-:Y:S02]  /*1560*/  UIADD3 UR9, UPT, UPT, -UR8, URZ, URZ ;  /* 0x000000ff08097290 */ /* 0x000fe4000fffe1ff */
[----:B------:R-:W-:Y:S02]  /*1570*/  @!UP0 USEL UR7, UR5, UR7, !UP2 ;  /* 0x0000000705078287 */ /* 0x000fe4000d000000 */
[----:B------:R-:W-:-:S02]  /*1580*/  UIMAD UR9, UR19, UR9, UR4 ;  /* 0x00000009130972a4 */ /* 0x000fc4000f8e0204 */
[----:B------:R-:W-:Y:S02]  /*1590*/  @!UP0 UIADD3 UR8, UPT, UPT, UR8, -UR7, URZ ;  /* 0x8000000708088290 */ /* 0x000fe4000fffe0ff */
[----:B------:R-:W-:Y:S02]  /*15a0*/  @!UP0 UIMAD UR6, UR9, UR6, UR7 ;  /* 0x00000006090682a4 */ /* 0x000fe4000f8e0207 */
[----:B------:R-:W-:Y:S02]  /*15b0*/  @!UP0 UIMAD UR4, UR8, UR19, UR5 ;  /* 0x00000013080482a4 */ /* 0x000fe4000f8e0205 */
[----:B------:R-:W-:Y:S02]  /*15c0*/  UIMAD UR16, UR22, UR16, UR21 ;  /* 0x00000010161072a4 */ /* 0x000fe4000f8e0215 */
[----:B------:R-:W-:Y:S01]  /*15d0*/  UIMAD UR20, UR4, UR26, UR20 ;  /* 0x0000001a041472a4 */ /* 0x000fe2000f8e0214 */
[----:B------:R-:W-:Y:S02]  /*15e0*/  @!UP0 UMOV UR5, UR6 ;  /* 0x0000000600058c82 */ /* 0x000fe40008000000 */
[----:B------:R-:W-:-:S12]  /*15f0*/  UIMAD UR16, UR5, UR22, UR16 ;  /* 0x00000016051072a4 */ /* 0x000fd8000f8e0210 */
.L_x_18:
[----:B------:R-:W-:Y:S02]  /*1600*/  UISETP.NE.AND UP0, UPT, UR23, 0x1, UPT ;  /* 0x000000011700788c */ /* 0x000fe4000bf05270 */
[----:B------:R-:W-:Y:S02]  /*1610*/  UISETP.NE.AND UP1, UPT, UR18, 0x2, UPT ;  /* 0x000000021200788c */ /* 0x000fe4000bf25270 */
[----:B------:R-:W-:Y:S02]  /*1620*/  ULOP3.LUT UR30, UR30, 0x800, URZ, 0xc0, !UPT ;  /* 0x000008001e1e7892 */ /* 0x000fe4000f8ec0ff */
[----:B------:R-:W-:-:S03]  /*1630*/  USHF.L.U32 UR29, UR28, UR29, URZ ;  /* 0x0000001d1c1d7299 */ /* 0x000fc600080006ff */
[----:B------:R-:W-:Y:S09]  /*1640*/  BRA.U UP0, `(.L_x_19) ;  /* 0x0000000100447547 */ /* 0x000ff2000b800000 */
[----:B------:R-:W1:Y:S01]  /*1650*/  LDCU.128 UR8, c[0x0][0xb10] ;  /* 0x00016200ff0877ac */ /* 0x000e620008000c00 */
[----:B------:R-:W2:Y:S01]  /*1660*/  LDCU UR12, c[0x0][0xb0c] ;  /* 0x00016180ff0c77ac */ /* 0x000ea20008000800 */
[----:B------:R-:W3:Y:S01]  /*1670*/  LDCU UR13, c[0x0][0xb20] ;  /* 0x00016400ff0d77ac */ /* 0x000ee20008000800 */
[----:B-1----:R-:W-:Y:S02]  /*1680*/  UIMAD.WIDE.U32 UR6, UR16, UR8, URZ ;  /* 0x00000008100672a5 */ /* 0x002fe4000f8e00ff */
[----:B------:R-:W-:Y:S02]  /*1690*/  UIMAD.WIDE.U32 UR4, UR20, UR11, URZ ;  /* 0x0000000b140472a5 */ /* 0x000fe4000f8e00ff */
[----:B--2---:R-:W-:Y:S02]  /*16a0*/  UISETP.NE.AND UP2, UPT, UR12, 0x1, UPT ;  /* 0x000000010c00788c */ /* 0x004fe4000bf45270 */
[----:B------:R-:W-:Y:S01]  /*16b0*/  UISETP.NE.AND UP0, UPT, UR10, 0x1, UPT ;  /* 0x000000010a00788c */ /* 0x000fe2000bf05270 */
[----:B------:R-:W-:-:S02]  /*16c0*/  UMOV UR6, UR7 ;  /* 0x0000000700067c82 */ /* 0x000fc40008000000 */
[----:B------:R-:W-:Y:S01]  /*16d0*/  UMOV UR4, UR5 ;  /* 0x0000000500047c82 */ /* 0x000fe20008000000 */
[----:B------:R-:W-:Y:S02]  /*16e0*/  USHF.R.U32.HI UR6, URZ, UR9, UR6 ;  /* 0x00000009ff067299 */ /* 0x000fe40008011606 */
[----:B---3--:R-:W-:Y:S02]  /*16f0*/  USHF.R.U32.HI UR4, URZ, UR13, UR4 ;  /* 0x0000000dff047299 */ /* 0x008fe40008011604 */
[----:B------:R-:W-:Y:S02]  /*1700*/  USEL UR5, UR16, UR6, !UP2 ;  /* 0x0000000610057287 */ /* 0x000fe4000d000000 */
[----:B------:R-:W-:-:S04]  /*1710*/  USEL UR4, UR20, UR4, !UP0 ;  /* 0x0000000414047287 */ /* 0x000fc8000c000000 */
[----:B------:R-:W-:Y:S02]  /*1720*/  UIADD3 UR6, UPT, UPT, -UR4, UR5, URZ ;  /* 0x0000000504067290 */ /* 0x000fe4000fffe1ff */
[----:B------:R-:W-:Y:S02]  /*1730*/  UIADD3 UR4, UPT, UPT, UR4, -UR5, URZ ;  /* 0x8000000504047290 */ /* 0x000fe4000fffe0ff */
[----:B------:R-:W-:Y:S02]  /*1740*/  UIMAD UR20, UR6, UR10, UR20 ;  /* 0x0000000a061472a4 */ /* 0x000fe4000f8e0214 */
[----:B------:R-:W-:-:S12]  /*1750*/  UIMAD UR16, UR4, UR12, UR16 ;  /* 0x0000000c041072a4 */ /* 0x000fd8000f8e0210 */
.L_x_19:
[----:B------:R-:W-:Y:S05]  /*1760*/  BRA.U !UP5, `(.L_x_20) ;  /* 0x000000010d0c7547 */ /* 0x000fea000b800000 */
[----:B------:R-:W-:Y:S01]  /*1770*/  UCGABAR_WAIT ;  /* 0x0000000000007dc7 */ /* 0x000fe20008000000 */
[----:B------:R-:W-:Y:S01]  /*1780*/  CCTL.IVALL ;  /* 0x00000000ff00798f */ /* 0x000fe20002000000 */
[----:B------:R-:W-:Y:S05]  /*1790*/  BRA `(.L_x_21) ;  /* 0x0000000000047947 */ /* 0x000fea0003800000 */
.L_x_20:
[----:B------:R-:W-:Y:S06]  /*17a0*/  BAR.SYNC.DEFER_BLOCKING 0x0 ;  /* 0x0000000000007b1d */ /* 0x000fec0000010000 */
.L_x_21:
[----:B------:R-:W-:Y:S05]  /*17b0*/  BRA.U UP1, `(.L_x_22) ;  /* 0x0000001501647547 */ /* 0x000fea000b800000 */
[----:B------:R-:W1:Y:S01]  /*17c0*/  LDCU UR6, c[0x0][0x38c] ;  /* 0x00007180ff0677ac */ /* 0x000e620008000800 */
[----:B------:R-:W-:Y:S01]  /*17d0*/  PLOP3.LUT P1, PT, PT, PT, UP3, 0x80, 0x8 ;  /* 0x000000000008781c */ /* 0x000fe20003f2f038 */
[----:B------:R-:W-:Y:S01]  /*17e0*/  IMAD.MOV.U32 R12, RZ, RZ, 0x1 ;  /* 0x00000001ff0c7424 */ /* 0x000fe200078e00ff */
[----:B------:R-:W-:Y:S01]  /*17f0*/  ISETP.NE.AND P2, PT, R3, RZ, P3 ;  /* 0x000000ff0300720c */ /* 0x000fe20001f45270 */
[----:B------:R-:W-:Y:S01]  /*1800*/  USHF.L.U32 UR7, UR21, 0x7, URZ ;  /* 0x0000000715077899 */ /* 0x000fe200080006ff */
[----:B------:R-:W-:Y:S01]  /*1810*/  PLOP3.LUT P1, PT, P1, PT, PT, 0x8, 0x80 ;  /* 0x000000000080781c */ /* 0x000fe20000f2e170 */
[----:B------:R-:W-:Y:S01]  /*1820*/  USHF.L.U32 UR53, UR21, 0x6, URZ ;  /* 0x0000000615357899 */ /* 0x000fe200080006ff */
[----:B------:R-:W-:Y:S01]  /*1830*/  CS2R R10, SRZ ;  /* 0x00000000000a7805 */ /* 0x000fe2000001ff00 */
[----:B------:R-:W-:Y:S01]  /*1840*/  UISETP.NE.AND UP1, UPT, UR18, URZ, UPT ;  /* 0x000000ff1200728c */ /* 0x000fe2000bf25270 */
[----:B------:R-:W-:Y:S01]  /*1850*/  IMAD.MOV.U32 R9, RZ, RZ, RZ ;  /* 0x000000ffff097224 */ /* 0x000fe200078e00ff */
[----:B------:R-:W2:Y:S01]  /*1860*/  LDCU UR46, c[0x0][0x370] ;  /* 0x00006e00ff2e77ac */ /* 0x000ea20008000800 */
[----:B------:R-:W-:Y:S01]  /*1870*/  IMAD.MOV.U32 R8, RZ, RZ, 0x1 ;  /* 0x00000001ff087424 */ /* 0x000fe200078e00ff */
[----:B------:R-:W3:Y:S01]  /*1880*/  LDCU.64 UR40, c[0x0][0x348] ;  /* 0x00006900ff2877ac */ /* 0x000ee20008000a00 */
[----:B-1----:R-:W-:-:S02]  /*1890*/  UIADD3 UR5, UPT, UPT, UR6, 0x3f, URZ ;  /* 0x0000003f06057890 */ /* 0x002fc4000fffe0ff */
[----:B------:R-:W-:Y:S02]  /*18a0*/  UIADD3 UR55, UPT, UPT, UR6, 0x7e, URZ ;  /* 0x0000007e06377890 */ /* 0x000fe4000fffe0ff */
[----:B------:R-:W-:Y:S01]  /*18b0*/  USHF.R.S32.HI UR4, URZ, 0x1f, UR5 ;  /* 0x0000001fff047899 */ /* 0x000fe20008011405 */
[----:B------:R-:W1:Y:S03]  /*18c0*/  LDCU UR44, c[0x0][0x374] ;  /* 0x00006e80ff2c77ac */ /* 0x000e660008000800 */
[----:B------:R-:W-:Y:S02]  /*18d0*/  ULEA.HI UR4, UR4, UR5, URZ, 0x6 ;  /* 0x0000000504047291 */ /* 0x000fe4000f8f30ff */
[----:B------:R-:W-:Y:S02]  /*18e0*/  UIADD3 UR5, UPT, UPT, UR6, -0x1, URZ ;  /* 0xffffffff06057890 */ /* 0x000fe4000fffe0ff */
[----:B------:R-:W-:-:S02]  /*18f0*/  USHF.R.S32.HI UR48, URZ, 0x6, UR4 ;  /* 0x00000006ff307899 */ /* 0x000fc40008011404 */
[----:B------:R-:W-:Y:S02]  /*1900*/  UISETP.GE.U32.AND UP2, UPT, UR5, -0x7f, UPT ;  /* 0xffffff810500788c */ /* 0x000fe4000bf46070 */
[----:B------:R-:W-:Y:S02]  /*1910*/  UISETP.LT.U32.AND UP0, UPT, UR48, 0x4, UPT ;  /* 0x000000043000788c */ /* 0x000fe4000bf01070 */
[----:B------:R-:W-:Y:S02]  /*1920*/  ULOP3.LUT UR5, UR7, 0x80, URZ, 0xc0, !UPT ;  /* 0x0000008007057892 */ /* 0x000fe4000f8ec0ff */
[----:B------:R-:W-:Y:S02]  /*1930*/  USEL UR47, UR48, 0x4, UP0 ;  /* 0x00000004302f7887 */ /* 0x000fe40008000000 */
[----:B------:R-:W-:Y:S02]  /*1940*/  ULOP3.LUT UR53, UR53, 0x40, URZ, 0xc0, !UPT ;  /* 0x0000004035357892 */ /* 0x000fe4000f8ec0ff */
[----:B------:R-:W-:-:S02]  /*1950*/  UIADD3 UR4, UPT, UPT, UR47, -0x1, URZ ;  /* 0xffffffff2f047890 */ /* 0x000fc4000fffe0ff */
[----:B------:R-:W-:Y:S02]  /*1960*/  @UP2 UIADD3 UR4, UPT, UPT, UR47, URZ, URZ ;  /* 0x000000ff2f042290 */ /* 0x000fe4000fffe0ff */
[----:B------:R-:W-:Y:S02]  /*1970*/  USEL UR31, UR54, 0x2, UP1 ;  /* 0x00000002361f7887 */ /* 0x000fe40008800000 */
[----:B------:R-:W-:Y:S02]  /*1980*/  ULEA.HI UR50, UR30, UR5, URZ, 0x1b ;  /* 0x000000051e327291 */ /* 0x000fe4000f8fd8ff */
[----:B------:R-:W-:Y:S02]  /*1990*/  UIADD3 UR51, UPT, UPT, UR48, -UR47, URZ ;  /* 0x8000002f30337290 */ /* 0x000fe4000fffe0ff */
[----:B------:R-:W-:Y:S02]  /*19a0*/  UIADD3 UR37, UPT, UPT, UR4, 0x1, URZ ;  /* 0x0000000104257890 */ /* 0x000fe4000fffe0ff */
[----:B------:R-:W-:Y:S01]  /*19b0*/  UIADD3 UR49, UPT, UPT, -UR4, URZ, URZ ;  /* 0x000000ff04317290 */ /* 0x000fe2000fffe1ff */
[----:B-123--:R-:W-:-:S11]  /*19c0*/  UMOV UR15, URZ ;  /* 0x000000ff000f7c82 */ /* 0x00efd60008000000 */
.L_x_44:
[----:B------:R-:W-:Y:S01]  /*19d0*/  UISETP.NE.AND UP0, UPT, UR52, URZ, UPT ;  /* 0x000000ff3400728c */ /* 0x000fe2000bf05270 */
[----:B------:R-:W1:Y:S08]  /*19e0*/  S2UR UR52, SR_CgaCtaId ;  /* 0x00000000003479c3 */ /* 0x000e700000008800 */
[----:B------:R-:W-:Y:S05]  /*19f0*/  BRA.U UP0, `(.L_x_23) ;  /* 0x0000000100347547 */ /* 0x000fea000b800000 */
[----:B------:R-:W2:Y:S01]  /*1a00*/  S2R R0, SR_CgaCtaId ;  /* 0x0000000000007919 */ /* 0x000ea20000008800 */
[----:B------:R-:W-:-:S04]  /*1a10*/  MOV R2, 0x400 ;  /* 0x0000040000027802 */ /* 0x000fc80000000f00 */
[----:B--2---:R-:W-:Y:S02]  /*1a20*/  LEA R0, R0, R2, 0x18 ;  /* 0x0000000200007211 */ /* 0x004fe400078ec0ff */
[----:B------:R-:W-:-:S03]  /*1a30*/  SHF.L.U32 R2, R8, 0x1f, RZ ;  /* 0x0000001f08027819 */ /* 0x000fc600000006ff */
[----:B------:R-:W-:-:S04]  /*1a40*/  IMAD R0, R9, 0x8, R0 ;  /* 0x0000000809007824 */ /* 0x000fc800078e0200 */
[----:B------:R-:W2:Y:S02]  /*1a50*/  SYNCS.PHASECHK.TRANS64.TRYWAIT P0, [R0+URZ+0x100], R2 ;  /* 0x00010002000075a7 */ /* 0x000ea400080011ff */
[----:B--2---:R-:W-:Y:S05]  /*1a60*/  @!P0 BRA `(.L_x_24) ;  /* 0x000000a400048947 */ /* 0x004fea0003800000 */
.L_x_187:
[----:B------:R-:W-:Y:S01]  /*1a70*/  VIADD R9, R9, 0x1 ;  /* 0x0000000109097836 */ /* 0x000fe20000000000 */
[----:B------:R2:W-:Y:S04]  /*1a80*/  SYNCS.ARRIVE.TRANS64.A1T0 RZ, [R0+URZ+0xf0], RZ ;  /* 0x0000f0ff00ff79a7 */ /* 0x0005e800081000ff */
[----:B------:R-:W-:-:S04]  /*1a90*/  ISETP.NE.AND P0, PT, R9, 0x2, PT ;  /* 0x000000020900780c */ /* 0x000fc80003f05270 */
[----:B------:R-:W-:Y:S02]  /*1aa0*/  SEL R9, R9, RZ, P0 ;  /* 0x000000ff09097207 */ /* 0x000fe40000000000 */
[----:B--2---:R-:W-:-:S04]  /*1ab0*/  SEL R0, RZ, 0x1, P0 ;  /* 0x00000001ff007807 */ /* 0x004fc80000000000 */
[----:B------:R-:W-:-:S07]  /*1ac0*/  LOP3.LUT R8, R8, R0, RZ, 0x3c, !PT ;  /* 0x0000000008087212 */ /* 0x000fce00078e3cff */
.L_x_23:
[----:B------:R-:W-:Y:S01]  /*1ad0*/  UMOV UR14, 0x400 ;  /* 0x00000400000e7882 */ /* 0x000fe20000000000 */
[----:B------:R-:W-:Y:S01]  /*1ae0*/  SHF.L.U32 R0, R12, 0x1f, RZ ;  /* 0x0000001f0c007819 */ /* 0x000fe200000006ff */
[----:B-1----:R-:W-:Y:S02]  /*1af0*/  ULEA UR14, UR52, UR14, 0x18 ;  /* 0x0000000e340e7291 */ /* 0x002fe4000f8ec0ff */
[----:B------:R-:W-:Y:S02]  /*1b00*/  UISETP.GE.U32.AND UP0, UPT, UR55, 0x7f, UPT ;  /* 0x0000007f3700788c */ /* 0x000fe4000bf06070 */
[----:B------:R-:W-:Y:S02]  /*1b10*/  ULEA UR4, UR15, UR14, 0x3 ;  /* 0x0000000e0f047291 */ /* 0x000fe4000f8e18ff */
[----:B------:R-:W-:Y:S01]  /*1b20*/  ULEA UR19, UR20, UR53, 0x7 ;  /* 0x0000003514137291 */ /* 0x000fe2000f8e38ff */
[----:B------:R-:W-:-:S06]  /*1b30*/  UMOV UR13, URZ ;  /* 0x000000ff000d7c82 */ /* 0x000fcc0008000000 */
[----:B------:R1:W2:Y:S01]  /*1b40*/  SYNCS.PHASECHK.TRANS64.TRYWAIT P0, [UR4+0x20], R0 ;  /* 0x00002000ff0075a7 */ /* 0x0002a20008001104 */
[----:B------:R-:W-:-:S04]  /*1b50*/  ULEA.HI UR4, UR16, UR16, URZ, 0x1 ;  /* 0x0000001010047291 */ /* 0x000fc8000f8f08ff */
[----:B------:R-:W-:-:S04]  /*1b60*/  USHF.L.U32 UR4, UR4, 0x7, URZ ;  /* 0x0000000704047899 */ /* 0x000fc800080006ff */
[----:B------:R-:W-:-:S04]  /*1b70*/  ULOP3.LUT UR35, UR4, 0xffffff00, URZ, 0xc0, !UPT ;  /* 0xffffff0004237892 */ /* 0x000fc8000f8ec0ff */
[----:B------:R-:W-:Y:S01]  /*1b80*/  UIADD3 UR35, UPT, UPT, UR50, UR35, URZ ;  /* 0x0000002332237290 */ /* 0x000fe2000fffe0ff */
[----:B------:R-:W-:Y:S11]  /*1b90*/  BRA.U !UP0, `(.L_x_25) ;  /* 0x0000000108f87547 */ /* 0x000ff6000b800000 */
[----:B------:R-:W-:Y:S01]  /*1ba0*/  UMOV UR21, UR49 ;  /* 0x0000003100157c82 */ /* 0x000fe20008000000 */
[----:B------:R-:W-:Y:S01]  /*1bb0*/  UMOV UR4, UR15 ;  /* 0x0000000f00047c82 */ /* 0x000fe20008000000 */
[----:B------:R-:W-:-:S05]  /*1bc0*/  UMOV UR26, 0x20 ;  /* 0x00000020001a7882 */ /* 0x000fca0000000000 */
.L_x_31:
[----:B------:R-:W-:Y:S01]  /*1bd0*/  ULEA UR33, UR4, UR14, 0x3 ;  /* 0x0000000e04217291 */ /* 0x000fe2000f8e18ff */
[----:B------:R-:W-:Y:S01]  /*1be0*/  @P3 MOV R2, 0x18000 ;  /* 0x0001800000023802 */ /* 0x000fe20000000f00 */
[----:B--2-4-:R-:W-:Y:S10]  /*1bf0*/  @P0 BRA `(.L_x_26) ;  /* 0x00000000000c0947 */ /* 0x014ff40003800000 */
[----:B------:R-:W-:-:S04]  /*1c00*/  SHF.L.U32 R3, R12, 0x1f, RZ ;  /* 0x0000001f0c037819 */ /* 0x000fc800000006ff */
[----:B------:R-:W2:Y:S02]  /*1c10*/  SYNCS.PHASECHK.TRANS64.TRYWAIT P0, [UR33+0x20], R3 ;  /* 0x00002003ff0075a7 */ /* 0x000ea40008001121 */
[----:B--2---:R-:W-:Y:S05]  /*1c20*/  @!P0 BRA `(.L_x_27) ;  /* 0x000000a000a88947 */ /* 0x004fea0003800000 */
.L_x_26:
[----:B------:R2:W-:Y:S01]  /*1c30*/  @P3 SYNCS.ARRIVE.TRANS64 RZ, [UR33], R2 ;  /* 0x00000002ffff39a7 */ /* 0x0005e20008000021 */
[----:B------:R-:W-:Y:S02]  /*1c40*/  ULOP3.LUT UR5, UR31, 0x2, URZ, 0xfc, !UPT ;  /* 0x000000021f057892 */ /* 0x000fe4000f8efcff */
[----:B------:R-:W-:Y:S02]  /*1c50*/  UIADD3 UR21, UPT, UPT, UR21, 0x1, URZ ;  /* 0x0000000115157890 */ /* 0x000fe4000fffe0ff */
[----:B------:R-:W-:Y:S02]  /*1c60*/  UISETP.NE.AND UP0, UPT, UR5, 0x2, UPT ;  /* 0x000000020500788c */ /* 0x000fe4000bf05270 */
[----:B------:R-:W-:-:S07]  /*1c70*/  UISETP.NE.AND UP2, UPT, UR21, 0x1, UPT ;  /* 0x000000011500788c */ /* 0x000fce000bf45270 */
[----:B------:R-:W-:Y:S05]  /*1c80*/  BRA.U UP0, `(.L_x_28) ;  /* 0x0000000100047547 */ /* 0x000fea000b800000 */
[----:B------:R-:W-:Y:S05]  /*1c90*/  BPT.TRAP 0x1 ;  /* 0x000000040000795c */ /* 0x000fea0000300000 */
.L_x_28:
[----:B------:R-:W-:Y:S04]  /*1ca0*/  BSSY.RECONVERGENT B0, `(.L_x_29) ;  /* 0x0000003000007945 */ /* 0x000fe80003800200 */
[----:B------:R-:W-:Y:S05]  /*1cb0*/  @!P2 BRA `(.L_x_30) ;  /* 0x000000000004a947 */ /* 0x000fea0003800000 */
[----:B------:R-:W-:Y:S05]  /*1cc0*/  BPT.TRAP 0x1 ;  /* 0x000000040000795c */ /* 0x000fea0000300000 */
.L_x_30:
[----:B------:R-:W-:Y:S05]  /*1cd0*/  BSYNC.RECONVERGENT B0 ;  /* 0x0000000000007941 */ /* 0x000fea0003800200 */
.L_x_29:
[----:B------:R-:W-:Y:S02]  /*1ce0*/  UIADD3 UR5, UPT, UPT, UR4, 0x1, URZ ;  /* 0x0000000104057890 */ /* 0x000fe4000fffe0ff */
[----:B------:R-:W-:Y:S02]  /*1cf0*/  ULEA UR24, UR4, UR30, 0xd ;  /* 0x0000001e04187291 */ /* 0x000fe4000f8e68ff */
[----:B------:R-:W-:Y:S02]  /*1d00*/  UISETP.NE.AND UP0, UPT, UR5, 0x4, UPT ;  /* 0x000000040500788c */ /* 0x000fe4000bf05270 */
[----:B------:R-:W-:Y:S02]  /*1d10*/  ULEA UR24, UR24, UR14, 0x2 ;  /* 0x0000000e18187291 */ /* 0x000fe4000f8e10ff */
[----:B------:R-:W-:Y:S02]  /*1d20*/  USEL UR6, URZ, 0x1, UP0 ;  /* 0x00000001ff067887 */ /* 0x000fe40008000000 */
[----:B------:R-:W-:-:S02]  /*1d30*/  USEL UR15, UR5, URZ, UP0 ;  /* 0x000000ff050f7287 */ /* 0x000fc40008000000 */
[----:B------:R-:W-:Y:S02]  /*1d40*/  ULEA UR8, UR4, UR14, 0xe ;  /* 0x0000000e04087291 */ /* 0x000fe4000f8e70ff */
[----:B------:R-:W-:Y:S01]  /*1d50*/  ULEA UR5, UR15, UR14, 0x3 ;  /* 0x0000000e0f057291 */ /* 0x000fe2000f8e18ff */
[----:B------:R-:W-:Y:S01]  /*1d60*/  LOP3.LUT R12, R12, UR6, RZ, 0x3c, !PT ;  /* 0x000000060c0c7c12 */ /* 0x000fe2000f8e3cff */
[----:B------:R-:W-:Y:S02]  /*1d70*/  UIADD3 UR6, UP1, UPT, UR40, 0x80, URZ ;  /* 0x0000008028067890 */ /* 0x000fe4000ff3e0ff */
[----:B------:R-:W-:Y:S01]  /*1d80*/  UIADD3 UR4, UP0, UPT, UR40, 0x180, URZ ;  /* 0x0000018028047890 */ /* 0x000fe2000ff1e0ff */
[----:B-1----:R-:W-:Y:S01]  /*1d90*/  SHF.L.U32 R0, R12, 0x1f, RZ ;  /* 0x0000001f0c007819 */ /* 0x002fe200000006ff */
[----:B------:R-:W-:Y:S02]  /*1da0*/  UIADD3 UR34, UPT, UPT, UR26, -0x20, URZ ;  /* 0xffffffe01a227890 */ /* 0x000fe4000fffe0ff */
[----:B------:R-:W-:Y:S01]  /*1db0*/  ULOP3.LUT UR33, UR33, 0xfefffff8, URZ, 0xc0, !UPT ;  /* 0xfefffff821217892 */ /* 0x000fe2000f8ec0ff */
[----:B------:R3:W4:Y:S01]  /*1dc0*/  SYNCS.PHASECHK.TRANS64.TRYWAIT P0, [UR5+0x20], R0 ;  /* 0x00002000ff0075a7 */ /* 0x0007220008001105 */
[----:B------:R-:W-:-:S02]  /*1dd0*/  UIADD3.X UR7, UPT, UPT, URZ, UR41, URZ, UP1, !UPT ;  /* 0x00000029ff077290 */ /* 0x000fc40008ffe4ff */
[----:B------:R-:W-:Y:S02]  /*1de0*/  UIADD3 UR32, UPT, UPT, UR24, 0x8400, URZ ;  /* 0x0000840018207890 */ /* 0x000fe4000fffe0ff */
[----:B------:R-:W-:Y:S02]  /*1df0*/  UPRMT UR13, URZ, 0x5410, UR29 ;  /* 0x00005410ff0d7896 */ /* 0x000fe4000800001d */
[----:B------:R-:W-:Y:S02]  /*1e00*/  UIADD3 UR24, UPT, UPT, UR24, 0xc400, URZ ;  /* 0x0000c40018187890 */ /* 0x000fe4000fffe0ff */
[----:B------:R-:W-:Y:S02]  /*1e10*/  UIADD3.X UR5, UPT, UPT, URZ, UR41, URZ, UP0, !UPT ;  /* 0x00000029ff057290 */ /* 0x000fe400087fe4ff */
[----:B------:R-:W-:Y:S02]  /*1e20*/  UIADD3 UR16, UPT, UPT, UR8, 0x28400, URZ ;  /* 0x0002840008107890 */ /* 0x000fe4000fffe0ff */
[----:B------:R-:W-:Y:S01]  /*1e30*/  UIADD3 UR8, UPT, UPT, UR8, 0x2a400, URZ ;  /* 0x0002a40008087890 */ /* 0x000fe2000fffe0ff */
[----:B------:R-:W-:Y:S01]  /*1e40*/  UMOV UR22, 0x0 ;  /* 0x0000000000167882 */ /* 0x000fe20000000000 */
[----:B------:R-:W-:Y:S01]  /*1e50*/  UMOV UR23, 0x10000000 ;  /* 0x1000000000177882 */ /* 0x000fe20000000000 */
[----:B------:R-:W-:Y:S01]  /*1e60*/  UMOV UR27, UR35 ;  /* 0x00000023001b7c82 */ /* 0x000fe20008000000 */
[----:B------:R-:W-:Y:S01]  /*1e70*/  UMOV UR28, UR36 ;  /* 0x00000024001c7c82 */ /* 0x000fe20008000000 */
[----:B------:R-:W-:Y:S01]  /*1e80*/  UMOV UR25, UR33 ;  /* 0x0000002100197c82 */ /* 0x000fe20008000000 */
[----:B------:R-:W-:Y:S01]  /*1e90*/  UMOV UR20, UR36 ;  /* 0x0000002400147c82 */ /* 0x000fe20008000000 */
[----:B------:R-:W-:Y:S01]  /*1ea0*/  UMOV UR17, UR33 ;  /* 0x0000002100117c82 */ /* 0x000fe20008000000 */
[----:B------:R-:W-:Y:S01]  /*1eb0*/  UMOV UR18, UR34 ;  /* 0x0000002200127c82 */ /* 0x000fe20008000000 */
[----:B------:R-:W-:Y:S01]  /*1ec0*/  UTMALDG.3D.MULTICAST.2CTA [UR32], [UR6], UR13, desc[UR22] ;  /* 0x00001620060073b4 */ /* 0x000fe2000821180d */
[----:B------:R-:W-:Y:S01]  /*1ed0*/  UMOV UR10, UR26 ;  /* 0x0000001a000a7c82 */ /* 0x000fe20008000000 */
[----:B------:R-:W-:Y:S01]  /*1ee0*/  UMOV UR11, UR19 ;  /* 0x00000013000b7c82 */ /* 0x000fe20008000000 */
[----:B------:R-:W-:Y:S01]  /*1ef0*/  UMOV UR12, UR36 ;  /* 0x00000024000c7c82 */ /* 0x000fe20008000000 */
[----:B------:R-:W-:Y:S01]  /*1f00*/  UMOV UR9, UR33 ;  /* 0x0000002100097c82 */ /* 0x000fe20008000000 */
[----:B------:R1:W-:Y:S01]  /*1f10*/  UTMALDG.3D.MULTICAST.2CTA [UR24], [UR6], UR13, desc[UR22] ;  /* 0x00001618060073b4 */ /* 0x0003e2000821180d */
[----:B------:R-:W-:Y:S01]  /*1f20*/  UTMALDG.3D.2CTA [UR16], [UR4], desc[UR22] ;  /* 0x00001610040075b4 */ /* 0x000fe20008211000 */
[----:B------:R2:W-:Y:S01]  /*1f30*/  UTMALDG.3D.2CTA [UR8], [UR4], desc[UR22] ;  /* 0x00001608040075b4 */ /* 0x0005e20008211000 */
[----:B-1----:R-:W-:Y:S01]  /*1f40*/  UIADD3 UR26, UPT, UPT, UR26, 0x40, URZ ;  /* 0x000000401a1a7890 */ /* 0x002fe2000fffe0ff */
[----:B------:R-:W-:Y:S01]  /*1f50*/  UMOV UR13, UR37 ;  /* 0x00000025000d7c82 */ /* 0x000fe20008000000 */
[----:B--2---:R-:W-:Y:S01]  /*1f60*/  UMOV UR4, UR15 ;  /* 0x0000000f00047c82 */ /* 0x004fe20008000000 */
[----:B---3--:R-:W-:Y:S09]  /*1f70*/  BRA.U UP2, `(.L_x_31) ;  /* 0xfffffffd02147547 */ /* 0x008ff2000b83ffff */
.L_x_25:
[----:B------:R-:W-:Y:S01]  /*1f80*/  ULEA UR4, UR15, UR14, 0x3 ;  /* 0x0000000e0f047291 */ /* 0x000fe2000f8e18ff */
[----:B-1----:R-:W-:Y:S01]  /*1f90*/  SHF.L.U32 R0, R12, 0x1f, RZ ;  /* 0x0000001f0c007819 */ /* 0x002fe200000006ff */
[----:B------:R-:W-:Y:S01]  /*1fa0*/  @!P1 SYNCS.ARRIVE.TRANS64.A1T0 RZ, [UR14+0x88], RZ ;  /* 0x000088ffffff99a7 */ /* 0x000fe2000810000e */
[----:B------:R-:W-:-:S06]  /*1fb0*/  UISETP.GT.AND UP0, UPT, UR48, UR47, UPT ;  /* 0x0000002f3000728c */ /* 0x000fcc000bf04270 */
[----:B------:R1:W3:Y:S03]  /*1fc0*/  SYNCS.PHASECHK.TRANS64.TRYWAIT P1, [UR4+0x20], R0 ;  /* 0x00002000ff0075a7 */ /* 0x0002e60008021104 */
[----:B------:R-:W-:Y:S05]  /*1fd0*/  BRA.U !UP0, `(.L_x_32) ;  /* 0x0000000508047547 */ /* 0x000fea000b800000 */
[----:B------:R-:W-:Y:S01]  /*1fe0*/  UIADD3 UR21, UPT, UPT, UR51, UR13, URZ ;  /* 0x0000000d33157290 */ /* 0x000fe2000fffe0ff */
[----:B------:R-:W-:-:S11]  /*1ff0*/  UMOV UR6, UR15 ;  /* 0x0000000f00067c82 */ /* 0x000fd60008000000 */
.L_x_40:
[----:B------:R-:W-:Y:S01]  /*2000*/  ULEA UR7, UR6, UR14, 0x3 ;  /* 0x0000000e06077291 */ /* 0x000fe2000f8e18ff */
[----:B---3--:R-:W-:Y:S01]  /*2010*/  @P3 MOV R2, 0x18000 ;  /* 0x0001800000023802 */ /* 0x008fe20000000f00 */
[----:B--23--:R-:W-:Y:S10]  /*2020*/  @P1 BRA `(.L_x_33) ;  /* 0x00000000000c1947 */ /* 0x00cff40003800000 */
[----:B------:R-:W-:-:S04]  /*2030*/  SHF.L.U32 R3, R12, 0x1f, RZ ;  /* 0x0000001f0c037819 */ /* 0x000fc800000006ff */
[----:B--2-4-:R-:W2:Y:S02]  /*2040*/  SYNCS.PHASECHK.TRANS64.TRYWAIT P0, [UR7+0x20], R3 ;  /* 0x00002003ff0075a7 */ /* 0x014ea40008001107 */
[----:B--2---:R-:W-:Y:S05]  /*2050*/  @!P0 BRA `(.L_x_34) ;  /* 0x0000009c00b48947 */ /* 0x004fea0003800000 */
.L_x_33:
[----:B------:R3:W-:Y:S01]  /*2060*/  @P3 SYNCS.ARRIVE.TRANS64 RZ, [UR7], R2 ;  /* 0x00000002ffff39a7 */ /* 0x0007e20008000007 */
[----:B------:R-:W-:-:S04]  /*2070*/  ULOP3.LUT UR4, UR31, 0x2, URZ, 0xfc, !UPT ;  /* 0x000000021f047892 */ /* 0x000fc8000f8efcff */
[----:B------:R-:W-:-:S09]  /*2080*/  UISETP.NE.AND UP0, UPT, UR4, 0x2, UPT ;  /* 0x000000020400788c */ /* 0x000fd2000bf05270 */
[----:B------:R-:W-:Y:S05]  /*2090*/  BRA.U UP0, `(.L_x_35) ;  /* 0x0000000100047547 */ /* 0x000fea000b800000 */
[----:B------:R-:W-:Y:S05]  /*20a0*/  BPT.TRAP 0x1 ;  /* 0x000000040000795c */ /* 0x000fea0000300000 */
.L_x_35:
[----:B------:R-:W-:Y:S04]  /*20b0*/  BSSY.RECONVERGENT B0, `(.L_x_36) ;  /* 0x0000003000007945 */ /* 0x000fe80003800200 */
[----:B------:R-:W-:Y:S05]  /*20c0*/  @!P2 BRA `(.L_x_37) ;  /* 0x000000000004a947 */ /* 0x000fea0003800000 */
[----:B------:R-:W-:Y:S05]  /*20d0*/  BPT.TRAP 0x1 ;  /* 0x000000040000795c */ /* 0x000fea0000300000 */
.L_x_37:
[----:B------:R-:W-:Y:S05]  /*20e0*/  BSYNC.RECONVERGENT B0 ;  /* 0x0000000000007941 */ /* 0x000fea0003800200 */
.L_x_36:
[----:B------:R-:W-:Y:S01]  /*20f0*/  UIADD3 UR4, UPT, UPT, UR6, 0x1, URZ ;  /* 0x0000000106047890 */ /* 0x000fe2000fffe0ff */
[----:B------:R-:W-:Y:S01]  /*2100*/  BSSY.RECONVERGENT B0, `(.L_x_38) ;  /* 0x000002a000007945 */ /* 0x000fe20003800200 */
[----:B--2-4-:R-:W-:Y:S02]  /*2110*/  ELECT P0, URZ, PT ;  /* 0x0000000000ff782f */ /* 0x014fe40003800000 */
[----:B------:R-:W-:-:S04]  /*2120*/  UISETP.NE.AND UP0, UPT, UR4, 0x4, UPT ;  /* 0x000000040400788c */ /* 0x000fc8000bf05270 */
[----:B------:R-:W-:Y:S02]  /*2130*/  USEL UR5, URZ, 0x1, UP0 ;  /* 0x00000001ff057887 */ /* 0x000fe40008000000 */
[----:B------:R-:W-:-:S04]  /*2140*/  USEL UR15, UR4, URZ, UP0 ;  /* 0x000000ff040f7287 */ /* 0x000fc80008000000 */
[----:B------:R-:W-:Y:S01]  /*2150*/  ULEA UR4, UR15, UR14, 0x3 ;  /* 0x0000000e0f047291 */ /* 0x000fe2000f8e18ff */
[----:B------:R-:W-:-:S04]  /*2160*/  LOP3.LUT R12, R12, UR5, RZ, 0x3c, !PT ;  /* 0x000000050c0c7c12 */ /* 0x000fc8000f8e3cff */
[----:B-1----:R-:W-:-:S04]  /*2170*/  SHF.L.U32 R0, R12, 0x1f, RZ ;  /* 0x0000001f0c007819 */ /* 0x002fc800000006ff */
[----:B------:R1:W2:Y:S01]  /*2180*/  SYNCS.PHASECHK.TRANS64.TRYWAIT P1, [UR4+0x20], R0 ;  /* 0x00002000ff0075a7 */ /* 0x0002a20008021104 */
[----:B------:R-:W-:Y:S05]  /*2190*/  @!P0 BRA `(.L_x_39) ;  /* 0x0000000000808947 */ /* 0x000fea0003800000 */
[----:B------:R-:W-:Y:S02]  /*21a0*/  ULEA UR24, UR6, UR30, 0xd ;  /* 0x0000001e06187291 */ /* 0x000fe4000f8e68ff */
[----:B------:R-:W-:Y:S02]  /*21b0*/  UIADD3 UR4, UP1, UPT, UR40, 0x80, URZ ;  /* 0x0000008028047890 */ /* 0x000fe4000ff3e0ff */
[----:B------:R-:W-:Y:S02]  /*21c0*/  ULEA UR24, UR24, UR14, 0x2 ;  /* 0x0000000e18187291 */ /* 0x000fe4000f8e10ff */
[----:B------:R-:W-:Y:S02]  /*21d0*/  USHF.L.U32 UR34, UR13, 0x6, URZ ;  /* 0x000000060d227899 */ /* 0x000fe400080006ff */
[----:B------:R-:W-:Y:S02]  /*21e0*/  ULEA UR8, UR6, UR14, 0xe ;  /* 0x0000000e06087291 */ /* 0x000fe4000f8e70ff */
[----:B------:R-:W-:-:S02]  /*21f0*/  UIADD3 UR22, UP0, UPT, UR40, 0x180, URZ ;  /* 0x0000018028167890 */ /* 0x000fc4000ff1e0ff */
[----:B------:R-:W-:Y:S02]  /*2200*/  ULOP3.LUT UR33, UR7, 0xfefffff8, URZ, 0xc0, !UPT ;  /* 0xfefffff807217892 */ /* 0x000fe4000f8ec0ff */
[----:B------:R-:W-:Y:S02]  /*2210*/  UIADD3.X UR5, UPT, UPT, URZ, UR41, URZ, UP1, !UPT ;  /* 0x00000029ff057290 */ /* 0x000fe40008ffe4ff */
[----:B------:R-:W-:Y:S02]  /*2220*/  UIADD3 UR32, UPT, UPT, UR24, 0x8400, URZ ;  /* 0x0000840018207890 */ /* 0x000fe4000fffe0ff */
[----:B------:R-:W-:Y:S02]  /*2230*/  UPRMT UR10, URZ, 0x5410, UR29 ;  /* 0x00005410ff0a7896 */ /* 0x000fe4000800001d */
[----:B------:R-:W-:Y:S02]  /*2240*/  UIADD3 UR26, UPT, UPT, UR34, 0x20, URZ ;  /* 0x00000020221a7890 */ /* 0x000fe4000fffe0ff */
[----:B------:R-:W-:-:S02]  /*2250*/  UIADD3 UR24, UPT, UPT, UR24, 0xc400, URZ ;  /* 0x0000c40018187890 */ /* 0x000fc4000fffe0ff */
        /* <DEDUP_REMOVED lines=13> */
[----:B------:R-:W-:Y:S01]  /*2330*/  UMOV UR12, UR36 ;  /* 0x00000024000c7c82 */ /* 0x000fe20008000000 */
[----:B------:R-:W-:Y:S01]  /*2340*/  UMOV UR9, UR33 ;  /* 0x0000002100097c82 */ /* 0x000fe20008000000 */
[----:B------:R4:W-:Y:S01]  /*2350*/  UTMALDG.3D.MULTICAST.2CTA [UR24], [UR4], UR10, desc[UR38] ;  /* 0x00002618040073b4 */ /* 0x0009e2000821180a */
[----:B------:R1:W-:Y:S01]  /*2360*/  UTMALDG.3D.2CTA [UR16], [UR22], desc[UR38] ;  /* 0x00002610160075b4 */ /* 0x0003e20008211000 */
[----:B----4-:R-:W-:-:S02]  /*2370*/  UMOV UR10, UR26 ;  /* 0x0000001a000a7c82 */ /* 0x010fc40008000000 */
[----:B------:R1:W-:Y:S02]  /*2380*/  UTMALDG.3D.2CTA [UR8], [UR22], desc[UR38] ;  /* 0x00002608160075b4 */ /* 0x0003e40008211000 */
[----:B-1----:R-:W-:Y:S01]  /*2390*/  NOP ;  /* 0x0000000000007918 */ /* 0x002fe20000000000 */
.L_x_39:
[----:B------:R-:W-:Y:S05]  /*23a0*/  BSYNC.RECONVERGENT B0 ;  /* 0x0000000000007941 */ /* 0x000fea0003800200 */
.L_x_38:
[----:B------:R-:W-:Y:S01]  /*23b0*/  UIADD3 UR13, UPT, UPT, UR13, 0x1, URZ ;  /* 0x000000010d0d7890 */ /* 0x000fe2000fffe0ff */
[----:B------:R-:W-:-:S03]  /*23c0*/  UMOV UR6, UR15 ;  /* 0x0000000f00067c82 */ /* 0x000fc60008000000 */
[----:B------:R-:W-:-:S09]  /*23d0*/  UISETP.NE.AND UP0, UPT, UR13, UR21, UPT ;  /* 0x000000150d00728c */ /* 0x000fd2000bf05270 */
[----:B------:R-:W-:Y:S05]  /*23e0*/  BRA.U UP0, `(.L_x_40) ;  /* 0xfffffffd00047547 */ /* 0x000fea000b83ffff */
.L_x_32:
[C---:B------:R-:W-:Y:S01]  /*23f0*/  LEA R3, R11.reuse, UR14, 0x3 ;  /* 0x0000000e0b037c11 */ /* 0x040fe2000f8e18ff */
[----:B------:R-:W-:Y:S01]  /*2400*/  NOP ;  /* 0x0000000000007918 */ /* 0x000fe20000000000 */
[----:B-1----:R-:W-:Y:S02]  /*2410*/  SHF.L.U32 R0, R10, 0x1f, RZ ;  /* 0x0000001f0a007819 */ /* 0x002fe400000006ff */
[----:B------:R-:W-:Y:S02]  /*2420*/  LEA R4, R11, UR14, 0x4 ;  /* 0x0000000e0b047c11 */ /* 0x000fe4000f8e20ff */
[----:B--2-4-:R-:W1:Y:S02]  /*2430*/  SYNCS.PHASECHK.TRANS64.TRYWAIT P0, [R3+URZ+0x90], R0 ;  /* 0x00009000030075a7 */ /* 0x014e6400080011ff */
[----:B-1----:R-:W-:Y:S05]  /*2440*/  @!P0 BRA `(.L_x_41) ;  /* 0x0000009800d08947 */ /* 0x002fea0003800000 */
.L_x_190:
[----:B------:R-:W2:Y:S01]  /*2450*/  LDS.128 R4, [R4+0x120] ;  /* 0x0001200004047984 */ /* 0x000ea20000000c00 */
[----:B------:R-:W-:Y:S01]  /*2460*/  UISETP.GE.AND UP0, UPT, UR45, 0x1, UPT ;  /* 0x000000012d00788c */ /* 0x000fe2000bf06270 */
[----:B------:R-:W-:Y:S01]  /*2470*/  @!PT LDS RZ, [RZ] ;  /* 0x00000000fffff984 */ /* 0x000fe20000000800 */
[----:B------:R-:W-:Y:S01]  /*2480*/  @!PT LDS RZ, [RZ] ;  /* 0x00000000fffff984 */ /* 0x000fe20000000800 */
[----:B------:R-:W-:Y:S01]  /*2490*/  @!PT LDS RZ, [RZ] ;  /* 0x00000000fffff984 */ /* 0x000fe20000000800 */
[----:B------:R-:W-:Y:S01]  /*24a0*/  @!PT LDS RZ, [RZ] ;  /* 0x00000000fffff984 */ /* 0x000fe20000000800 */
[----:B------:R4:W-:Y:S06]  /*24b0*/  MEMBAR.ALL.CTA ;  /* 0x0000000000007992 */ /* 0x0009ec0000008000 */
[----:B----4-:R-:W4:Y:S01]  /*24c0*/  FENCE.VIEW.ASYNC.S ;  /* 0x00000000000073c6 */ /* 0x010f220000000000 */
[----:B--2---:R-:W-:-:S13]  /*24d0*/  LOP3.LUT P0, RZ, R6, 0x1, RZ, 0xc0, !PT ;  /* 0x0000000106ff7812 */ /* 0x004fda000780c0ff */
[----:B----4-:R-:W-:Y:S01]  /*24e0*/  VOTEU.ANY UP1, P0 ;  /* 0x0000000000ff7886 */ /* 0x010fe20000020100 */
[----:B------:R-:W-:-:S13]  /*24f0*/  PLOP3.LUT P0, PT, PT, PT, UP1, 0x80, 0x8 ;  /* 0x000000000008781c */ /* 0x000fda0003f0f018 */
[----:B-1----:R-:W-:Y:S02]  /*2500*/  @P0 LOP3.LUT R0, R5, 0xffff, RZ, 0xc0, !PT ;  /* 0x0000ffff05000812 */ /* 0x002fe400078ec0ff */
[----:B---3--:R-:W-:Y:S02]  /*2510*/  @P0 MOV R2, R4 ;  /* 0x0000000400020202 */ /* 0x008fe40000000f00 */
[----:B------:R-:W-:Y:S01]  /*2520*/  @P0 R2UR UR5, R0 ;  /* 0x00000000000502ca */ /* 0x000fe200000e0000 */
[----:B------:R-:W-:Y:S01]  /*2530*/  VIADD R0, R3, 0xa0 ;  /* 0x000000a003007836 */ /* 0x000fe20000000000 */
[----:B------:R-:W-:Y:S02]  /*2540*/  @P0 SHF.R.U32.HI R4, RZ, 0x10, R5 ;  /* 0x00000010ff040819 */ /* 0x000fe40000011605 */
[----:B------:R-:W-:Y:S02]  /*2550*/  @P0 R2UR UR6, R2 ;  /* 0x00000000020602ca */ /* 0x000fe400000e0000 */
[----:B------:R-:W-:-:S02]  /*2560*/  PRMT R0, RZ, 0x654, R0 ;  /* 0x00000654ff007816 */ /* 0x000fc40000000000 */
[----:B------:R-:W-:Y:S02]  /*2570*/  @P0 R2UR UR4, R4 ;  /* 0x00000000040402ca */ /* 0x000fe400000e0000 */
[----:B------:R1:W-:Y:S03]  /*2580*/  SYNCS.ARRIVE.TRANS64.RED.A1T0 RZ, [R0+URZ], RZ ;  /* 0x000000ff00ff79a7 */ /* 0x0003e600081004ff */
[----:B------:R-:W-:-:S04]  /*2590*/  @UP1 UMOV UR42, UR5 ;  /* 0x00000005002a1c82 */ /* 0x000fc80008000000 */
[----:B------:R-:W-:-:S04]  /*25a0*/  @UP1 UMOV UR43, UR6 ;  /* 0x00000006002b1c82 */ /* 0x000fc80008000000 */
[----:B------:R-:W-:Y:S01]  /*25b0*/  @UP1 UMOV UR36, UR4 ;  /* 0x0000000400241c82 */ /* 0x000fe20008000000 */
[----:B------:R-:W-:Y:S05]  /*25c0*/  BRA.U !UP0, `(.L_x_42) ;  /* 0x0000000108d47547 */ /* 0x000fea000b800000 */
[----:B------:R-:W2:Y:S01]  /*25d0*/  LDCU.128 UR16, c[0x0][0xb10] ;  /* 0x00016200ff1077ac */ /* 0x000ea20008000c00 */
[----:B------:R-:W3:Y:S01]  /*25e0*/  LDCU UR23, c[0x0][0xb20] ;  /* 0x00016400ff1777ac */ /* 0x000ee20008000800 */
[----:B------:R-:W4:Y:S01]  /*25f0*/  LDCU UR22, c[0x0][0xb0c] ;  /* 0x00016180ff1677ac */ /* 0x000f220008000800 */
[----:B------:R-:W1:Y:S01]  /*2600*/  LDCU.64 UR8, c[0x0][0xb28] ;  /* 0x00016500ff0877ac */ /* 0x000e620008000a00 */
[----:B------:R-:W-:Y:S02]  /*2610*/  UISETP.NE.AND UP3, UPT, UR45, 0x1, UPT ;  /* 0x000000012d00788c */ /* 0x000fe4000bf65270 */
[----:B--2---:R-:W-:Y:S02]  /*2620*/  UIMAD.WIDE.U32 UR6, UR44, UR19, URZ ;  /* 0x000000132c0672a5 */ /* 0x004fe4000f8e00ff */
[----:B------:R-:W-:Y:S02]  /*2630*/  UIMAD.WIDE.U32 UR4, UR46, UR16, URZ ;  /* 0x000000102e0472a5 */ /* 0x000fe4000f8e00ff */
[----:B------:R-:W-:-:S02]  /*2640*/  UISETP.NE.AND UP0, UPT, UR18, 0x1, UPT ;  /* 0x000000011200788c */ /* 0x000fc4000bf05270 */
[----:B------:R-:W-:Y:S01]  /*2650*/  UIMAD.WIDE.U32 UR20, UR42, UR19, URZ ;  /* 0x000000132a1472a5 */ /* 0x000fe2000f8e00ff */
[----:B------:R-:W-:Y:S02]  /*2660*/  UMOV UR6, UR7 ;  /* 0x0000000700067c82 */ /* 0x000fe40008000000 */
[----:B------:R-:W-:Y:S01]  /*2670*/  UMOV UR4, UR5 ;  /* 0x0000000500047c82 */ /* 0x000fe20008000000 */
[----:B---3--:R-:W-:Y:S02]  /*2680*/  USHF.R.U32.HI UR6, URZ, UR23, UR6 ;  /* 0x00000017ff067299 */ /* 0x008fe40008011606 */
[----:B----4-:R-:W-:Y:S02]  /*2690*/  UISETP.NE.AND UP2, UPT, UR22, 0x1, UPT ;  /* 0x000000011600788c */ /* 0x010fe4000bf45270 */
[----:B------:R-:W-:Y:S02]  /*26a0*/  USHF.R.U32.HI UR4, URZ, UR17, UR4 ;  /* 0x00000011ff047299 */ /* 0x000fe40008011604 */
[----:B------:R-:W-:-:S02]  /*26b0*/  USEL UR5, UR44, UR6, !UP0 ;  /* 0x000000062c057287 */ /* 0x000fc4000c000000 */
[----:B------:R-:W-:Y:S02]  /*26c0*/  USEL UR6, UR46, UR4, !UP2 ;  /* 0x000000042e067287 */ /* 0x000fe4000d000000 */
[----:B-1----:R-:W-:Y:S01]  /*26d0*/  UIMAD.WIDE.U32 UR10, UR5, UR8, URZ ;  /* 0x00000008050a72a5 */ /* 0x002fe2000f8e00ff */
[----:B------:R-:W-:Y:S01]  /*26e0*/  UMOV UR4, UR21 ;  /* 0x0000001500047c82 */ /* 0x000fe20008000000 */
[----:B------:R-:W-:Y:S02]  /*26f0*/  UIMAD.WIDE.U32 UR12, UR43, UR16, URZ ;  /* 0x000000102b0c72a5 */ /* 0x000fe4000f8e00ff */
[----:B------:R-:W-:-:S03]  /*2700*/  UIMAD.WIDE.U32 UR20, UR6, UR8, URZ ;  /* 0x00000008061472a5 */ /* 0x000fc6000f8e00ff */
[----:B------:R-:W-:Y:S01]  /*2710*/  UMOV UR10, UR11 ;  /* 0x0000000b000a7c82 */ /* 0x000fe20008000000 */
[----:B------:R-:W-:Y:S02]  /*2720*/  USHF.R.U32.HI UR4, URZ, UR23, UR4 ;  /* 0x00000017ff047299 */ /* 0x000fe40008011604 */
[----:B------:R-:W-:Y:S01]  /*2730*/  @UP3 USHF.R.U32.HI UR5, URZ, UR9, UR10 ;  /* 0x00000009ff053299 */ /* 0x000fe2000801160a */
[----:B------:R-:W-:Y:S01]  /*2740*/  UMOV UR12, UR13 ;  /* 0x0000000d000c7c82 */ /* 0x000fe20008000000 */
[----:B------:R-:W-:Y:S01]  /*2750*/  UMOV UR20, UR21 ;  /* 0x0000001500147c82 */ /* 0x000fe20008000000 */
[----:B------:R-:W-:Y:S02]  /*2760*/  USHF.R.U32.HI UR17, URZ, UR17, UR12 ;  /* 0x00000011ff117299 */ /* 0x000fe4000801160c */
[----:B------:R-:W-:Y:S02]  /*2770*/  USEL UR4, UR42, UR4, !UP0 ;  /* 0x000000042a047287 */ /* 0x000fe4000c000000 */
[----:B------:R-:W-:-:S02]  /*2780*/  @UP3 USHF.R.U32.HI UR6, URZ, UR9, UR20 ;  /* 0x00000009ff063299 */ /* 0x000fc40008011614 */
[----:B------:R-:W-:Y:S02]  /*2790*/  UIMAD UR7, UR45, UR5, URZ ;  /* 0x000000052d0772a4 */ /* 0x000fe4000f8e02ff */
[----:B------:R-:W-:Y:S02]  /*27a0*/  USEL UR5, UR43, UR17, !UP2 ;  /* 0x000000112b057287 */ /* 0x000fe4000d000000 */
[----:B------:R-:W-:Y:S02]  /*27b0*/  UIMAD UR10, UR45, UR6, URZ ;  /* 0x000000062d0a72a4 */ /* 0x000fe4000f8e02ff */
[----:B------:R-:W-:Y:S02]  /*27c0*/  UISETP.GE.AND UP0, UPT, UR4, UR7, UPT ;  /* 0x000000070400728c */ /* 0x000fe4000bf06270 */
[----:B------:R-:W-:Y:S02]  /*27d0*/  UIMAD.WIDE.U32 UR12, UR4, UR8, URZ ;  /* 0x00000008040c72a5 */ /* 0x000fe4000f8e00ff */
[----:B------:R-:W-:-:S02]  /*27e0*/  UISETP.GE.OR UP0, UPT, UR5, UR10, UP0 ;  /* 0x0000000a0500728c */ /* 0x000fc40008706670 */
        /* <DEDUP_REMOVED lines=19> */
.L_x_42:
[----:B------:R-:W2:Y:S02]  /*2920*/  LDCU UR4, c[0x0][0xb30] ;  /* 0x00016600ff0477ac */ /* 0x000ea40008000800 */
[----:B--2---:R-:W-:-:S09]  /*2930*/  UISETP.NE.AND UP0, UPT, UR4, 0x1, UPT ;  /* 0x000000010400788c */ /* 0x004fd2000bf05270 */
[----:B------:R-:W-:Y:S05]  /*2940*/  BRA.U UP0, `(.L_x_43) ;  /* 0x0000000100447547 */ /* 0x000fea000b800000 */
[----:B------:R-:W2:Y:S01]  /*2950*/  LDCU.128 UR8, c[0x0][0xb10] ;  /* 0x00016200ff0877ac */ /* 0x000ea20008000c00 */
[----:B------:R-:W3:Y:S01]  /*2960*/  LDCU UR12, c[0x0][0xb0c] ;  /* 0x00016180ff0c77ac */ /* 0x000ee20008000800 */
[----:B------:R-:W4:Y:S01]  /*2970*/  LDCU UR13, c[0x0][0xb20] ;  /* 0x00016400ff0d77ac */ /* 0x000f220008000800 */
[----:B--2---:R-:W-:Y:S02]  /*2980*/  UIMAD.WIDE.U32 UR6, UR43, UR8, URZ ;  /* 0x000000082b0672a5 */ /* 0x004fe4000f8e00ff */
[----:B------:R-:W-:Y:S02]  /*2990*/  UIMAD.WIDE.U32 UR4, UR42, UR11, URZ ;  /* 0x0000000b2a0472a5 */ /* 0x000fe4000f8e00ff */
[----:B---3--:R-:W-:Y:S02]  /*29a0*/  UISETP.NE.AND UP2, UPT, UR12, 0x1, UPT ;  /* 0x000000010c00788c */ /* 0x008fe4000bf45270 */
[----:B------:R-:W-:Y:S01]  /*29b0*/  UISETP.NE.AND UP0, UPT, UR10, 0x1, UPT ;  /* 0x000000010a00788c */ /* 0x000fe2000bf05270 */
[----:B------:R-:W-:-:S02]  /*29c0*/  UMOV UR6, UR7 ;  /* 0x0000000700067c82 */ /* 0x000fc40008000000 */
[----:B------:R-:W-:Y:S01]  /*29d0*/  UMOV UR4, UR5 ;  /* 0x0000000500047c82 */ /* 0x000fe20008000000 */
[----:B------:R-:W-:Y:S02]  /*29e0*/  USHF.R.U32.HI UR9, URZ, UR9, UR6 ;  /* 0x00000009ff097299 */ /* 0x000fe40008011606 */
[----:B----4-:R-:W-:Y:S02]  /*29f0*/  USHF.R.U32.HI UR4, URZ, UR13, UR4 ;  /* 0x0000000dff047299 */ /* 0x010fe40008011604 */
[----:B------:R-:W-:Y:S02]  /*2a00*/  USEL UR5, UR43, UR9, !UP2 ;  /* 0x000000092b057287 */ /* 0x000fe4000d000000 */
[----:B------:R-:W-:-:S04]  /*2a10*/  USEL UR4, UR42, UR4, !UP0 ;  /* 0x000000042a047287 */ /* 0x000fc8000c000000 */
[----:B------:R-:W-:Y:S02]  /*2a20*/  UIADD3 UR6, UPT, UPT, UR5, -UR4, URZ ;  /* 0x8000000405067290 */ /* 0x000fe4000fffe0ff */
[----:B------:R-:W-:Y:S02]  /*2a30*/  UIADD3 UR4, UPT, UPT, -UR5, UR4, URZ ;  /* 0x0000000405047290 */ /* 0x000fe4000fffe1ff */
[----:B------:R-:W-:Y:S02]  /*2a40*/  UIMAD UR42, UR6, UR10, UR42 ;  /* 0x0000000a062a72a4 */ /* 0x000fe4000f8e022a */
[----:B------:R-:W-:-:S12]  /*2a50*/  UIMAD UR43, UR4, UR12, UR43 ;  /* 0x0000000c042b72a4 */ /* 0x000fd8000f8e022b */
.L_x_43:
[----:B------:R-:W-:Y:S01]  /*2a60*/  VIADD R11, R11, 0x1 ;  /* 0x000000010b0b7836 */ /* 0x000fe20000000000 */
[----:B------:R-:W-:Y:S02]  /*2a70*/  R2UR UR5, R55 ;  /* 0x00000000370572ca */ /* 0x000fe400000e0000 */
[----:B------:R-:W-:Y:S02]  /*2a80*/  R2UR UR4, R54 ;  /* 0x00000000360472ca */ /* 0x000fe400000e0000 */
[C---:B------:R-:W-:Y:S02]  /*2a90*/  ISETP.NE.AND P0, PT, R11.reuse, 0x2, PT ;  /* 0x000000020b00780c */ /* 0x040fe40003f05270 */
[----:B------:R-:W-:Y:S02]  /*2aa0*/  PLOP3.LUT P1, PT, PT, PT, PT, 0x80, 0x8 ;  /* 0x000000000008781c */ /* 0x000fe40003f2f070 */
[----:B-1----:R-:W-:Y:S02]  /*2ab0*/  SEL R0, RZ, 0x1, P0 ;  /* 0x00000001ff007807 */ /* 0x002fe40000000000 */
[----:B------:R-:W-:-:S02]  /*2ac0*/  SEL R11, R11, RZ, P0 ;  /* 0x000000ff0b0b7207 */ /* 0x000fc40000000000 */
[----:B------:R-:W-:Y:S01]  /*2ad0*/  LOP3.LUT R10, R10, R0, RZ, 0x3c, !PT ;  /* 0x000000000a0a7212 */ /* 0x000fe200078e3cff */
[----:B------:R-:W-:Y:S02]  /*2ae0*/  UIADD3 UR16, UPT, UPT, UR43, UR5, URZ ;  /* 0x000000052b107290 */ /* 0x000fe4000fffe0ff */
[----:B------:R-:W-:Y:S01]  /*2af0*/  UIADD3 UR20, UPT, UPT, UR42, UR4, URZ ;  /* 0x000000042a147290 */ /* 0x000fe2000fffe0ff */
[----:B------:R-:W-:Y:S11]  /*2b00*/  BRA.U UP1, `(.L_x_44) ;  /* 0xffffffed01b07547 */ /* 0x000ff6000b83ffff */
[----:B------:R-:W-:Y:S01]  /*2b10*/  UIADD3 UR14, UPT, UPT, UR14, 0x20, URZ ;  /* 0x000000200e0e7890 */ /* 0x000fe2000fffe0ff */
[----:B------:R-:W-:-:S03]  /*2b20*/  SHF.L.U32 R2, R12, 0x1f, RZ ;  /* 0x0000001f0c027819 */ /* 0x000fc600000006ff */
[----:B------:R-:W-:-:S09]  /*2b30*/  ULEA UR4, UR15, UR14, 0x3 ;  /* 0x0000000e0f047291 */ /* 0x000fd2000f8e18ff */
[----:B------:R-:W1:Y:S02]  /*2b40*/  SYNCS.PHASECHK.TRANS64.TRYWAIT P0, [UR4], R2 ;  /* 0x00000002ff0075a7 */ /* 0x000e640008001104 */
[----:B-1----:R-:W-:Y:S05]  /*2b50*/  @!P0 BRA `(.L_x_45) ;  /* 0x0000009400208947 */ /* 0x002fea0003800000 */
.L_x_192:
[----:B------:R-:W-:-:S04]  /*2b60*/  UIADD3 UR4, UPT, UPT, UR15, 0x1, URZ ;  /* 0x000000010f047890 */ /* 0x000fc8000fffe0ff */
[----:B------:R-:W-:-:S04]  /*2b70*/  UISETP.NE.AND UP0, UPT, UR4, 0x4, UPT ;  /* 0x000000040400788c */ /* 0x000fc8000bf05270 */
[----:B------:R-:W-:Y:S02]  /*2b80*/  USEL UR6, URZ, 0x1, UP0 ;  /* 0x00000001ff067887 */ /* 0x000fe40008000000 */
[----:B------:R-:W-:-:S04]  /*2b90*/  USEL UR4, UR4, URZ, UP0 ;  /* 0x000000ff04047287 */ /* 0x000fc80008000000 */
[----:B------:R-:W-:Y:S01]  /*2ba0*/  ULEA UR5, UR4, UR14, 0x3 ;  /* 0x0000000e04057291 */ /* 0x000fe2000f8e18ff */
[----:B-1----:R-:W-:-:S04]  /*2bb0*/  LOP3.LUT R2, R12, UR6, RZ, 0x3c, !PT ;  /* 0x000000060c027c12 */ /* 0x002fc8000f8e3cff */
[----:B------:R-:W-:-:S04]  /*2bc0*/  SHF.L.U32 R3, R2, 0x1f, RZ ;  /* 0x0000001f02037819 */ /* 0x000fc800000006ff */
[----:B------:R-:W1:Y:S02]  /*2bd0*/  SYNCS.PHASECHK.TRANS64.TRYWAIT P0, [UR5], R3 ;  /* 0x00000003ff0075a7 */ /* 0x000e640008001105 */
[----:B-1----:R-:W-:Y:S05]  /*2be0*/  @!P0 BRA `(.L_x_46) ;  /* 0x0000009400148947 */ /* 0x002fea0003800000 */
.L_x_194:
[----:B------:R-:W-:-:S04]  /*2bf0*/  UIADD3 UR4, UPT, UPT, UR4, 0x1, URZ ;  /* 0x0000000104047890 */ /* 0x000fc8000fffe0ff */
[----:B------:R-:W-:-:S04]  /*2c00*/  UISETP.NE.AND UP0, UPT, UR4, 0x4, UPT ;  /* 0x000000040400788c */ /* 0x000fc8000bf05270 */
[----:B------:R-:W-:Y:S02]  /*2c10*/  USEL UR6, URZ, 0x1, UP0 ;  /* 0x00000001ff067887 */ /* 0x000fe40008000000 */
[----:B------:R-:W-:-:S04]  /*2c20*/  USEL UR4, UR4, URZ, UP0 ;  /* 0x000000ff04047287 */ /* 0x000fc80008000000 */
[----:B------:R-:W-:Y:S01]  /*2c30*/  ULEA UR5, UR4, UR14, 0x3 ;  /* 0x0000000e04057291 */ /* 0x000fe2000f8e18ff */
[----:B------:R-:W-:-:S04]  /*2c40*/  LOP3.LUT R2, R2, UR6, RZ, 0x3c, !PT ;  /* 0x0000000602027c12 */ /* 0x000fc8000f8e3cff */
[----:B-1----:R-:W-:-:S04]  /*2c50*/  SHF.L.U32 R3, R2, 0x1f, RZ ;  /* 0x0000001f02037819 */ /* 0x002fc800000006ff */
[----:B------:R-:W1:Y:S02]  /*2c60*/  SYNCS.PHASECHK.TRANS64.TRYWAIT P0, [UR5], R3 ;  /* 0x00000003ff0075a7 */ /* 0x000e640008001105 */
[----:B-1----:R-:W-:Y:S05]  /*2c70*/  @!P0 BRA `(.L_x_47) ;  /* 0x0000009400088947 */ /* 0x002fea0003800000 */
.L_x_196:
[----:B------:R-:W-:-:S04]  /*2c80*/  UIADD3 UR4, UPT, UPT, UR4, 0x1, URZ ;  /* 0x0000000104047890 */ /* 0x000fc8000fffe0ff */
[----:B------:R-:W-:-:S04]  /*2c90*/  UISETP.NE.AND UP0, UPT, UR4, 0x4, UPT ;  /* 0x000000040400788c */ /* 0x000fc8000bf05270 */
[----:B------:R-:W-:Y:S02]  /*2ca0*/  USEL UR5, URZ, 0x1, UP0 ;  /* 0x00000001ff057887 */ /* 0x000fe40008000000 */
[----:B------:R-:W-:-:S04]  /*2cb0*/  USEL UR4, UR4, URZ, UP0 ;  /* 0x000000ff04047287 */ /* 0x000fc80008000000 */
[----:B------:R-:W-:Y:S01]  /*2cc0*/  ULEA UR4, UR4, UR14, 0x3 ;  /* 0x0000000e04047291 */ /* 0x000fe2000f8e18ff */
[----:B------:R-:W-:-:S04]  /*2cd0*/  LOP3.LUT R2, R2, UR5, RZ, 0x3c, !PT ;  /* 0x0000000502027c12 */ /* 0x000fc8000f8e3cff */
[----:B------:R-:W-:Y:S01]  /*2ce0*/  SHF.L.U32 R2, R2, 0x1f, RZ ;  /* 0x0000001f02027819 */ /* 0x000fe200000006ff */
[----:B-1----:R-:W-:-:S07]  /*2cf0*/  IMAD.U32 R0, RZ, RZ, UR4 ;  /* 0x00000004ff007e24 */ /* 0x002fce000f8e00ff */
.L_x_48:
[----:B-1----:R1:W2:Y:S02]  /*2d00*/  SYNCS.PHASECHK.TRANS64.TRYWAIT P0, [R0+URZ], R2 ;  /* 0x00000002000075a7 */ /* 0x0022a400080011ff */
[----:B--2---:R-:W-:Y:S05]  /*2d10*/  @!P0 NANOSLEEP.SYNCS 0x989680 ;  /* 0x009896800000895d */ /* 0x004fea0003900000 */
[----:B------:R-:W2:Y:S02]  /*2d20*/  @!P0 SYNCS.PHASECHK.TRANS64 P0, [R0+URZ], R2 ;  /* 0x00000002000085a7 */ /* 0x000ea400080010ff */
[----:B--2---:R-:W-:Y:S05]  /*2d30*/  @P0 EXIT ;  /* 0x000000000000094d */ /* 0x004fea0003800000 */
[----:B------:R-:W-:Y:S05]  /*2d40*/  BRA `(.L_x_48) ;  /* 0xfffffffc00ec7947 */ /* 0x000fea000383ffff */
.L_x_22:
[----:B------:R-:W-:-:S04]  /*2d50*/  UISETP.NE.AND UP0, UPT, UR52, URZ, UPT ;  /* 0x000000ff3400728c */ /* 0x000fc8000bf05270 */
[----:B------:R-:W-:-:S09]  /*2d60*/  UISETP.NE.OR UP0, UPT, UR18, 0x1, UP0 ;  /* 0x000000011200788c */ /* 0x000fd20008705670 */
[----:B------:R-:W-:Y:S05]  /*2d70*/  BRA.U UP0, `(.L_x_49) ;  /* 0x0000000500487547 */ /* 0x000fea000b800000 */
[----:B------:R-:W-:Y:S01]  /*2d80*/  ISETP.GE.U32.AND P2, PT, R3, 0x4, PT ;  /* 0x000000040300780c */ /* 0x000fe20003f46070 */
[----:B------:R-:W-:Y:S01]  /*2d90*/  IMAD.MOV.U32 R12, RZ, RZ, 0x1 ;  /* 0x00000001ff0c7424 */ /* 0x000fe200078e00ff */
[----:B------:R-:W-:Y:S02]  /*2da0*/  CS2R R10, SRZ ;  /* 0x00000000000a7805 */ /* 0x000fe4000001ff00 */
[----:B------:R-:W-:Y:S01]  /*2db0*/  CS2R R8, SRZ ;  /* 0x0000000000087805 */ /* 0x000fe2000001ff00 */
[----:B------:R-:W-:Y:S01]  /*2dc0*/  UMOV UR6, 0x400 ;  /* 0x0000040000067882 */ /* 0x000fe20000000000 */
[----:B------:R-:W-:Y:S01]  /*2dd0*/  UMOV UR5, URZ ;  /* 0x000000ff00057c82 */ /* 0x000fe20008000000 */
[----:B------:R-:W-:-:S12]  /*2de0*/  ULEA UR6, UR52, UR6, 0x18 ;  /* 0x0000000634067291 */ /* 0x000fd8000f8ec0ff */
.L_x_53:
[----:B------:R-:W-:Y:S02]  /*2df0*/  LEA R0, R8, UR6, 0x3 ;  /* 0x0000000608007c11 */ /* 0x000fe4000f8e18ff */
[----:B------:R-:W-:-:S03]  /*2e00*/  SHF.L.U32 R4, R9, 0x1f, RZ ;  /* 0x0000001f09047819 */ /* 0x000fc600000006ff */
[----:B------:R-:W-:Y:S01]  /*2e10*/  VIADD R5, R0, 0x100 ;  /* 0x0000010000057836 */ /* 0x000fe20000000000 */
[----:B------:R-:W1:Y:S02]  /*2e20*/  SYNCS.PHASECHK.TRANS64.TRYWAIT P0, [R0+URZ+0xf0], R4 ;  /* 0x0000f004000075a7 */ /* 0x000e6400080011ff */
[----:B-1----:R-:W-:Y:S05]  /*2e30*/  @!P0 BRA `(.L_x_50) ;  /* 0x0000009000b08947 */ /* 0x002fea0003800000 */
.L_x_197:
[----:B------:R-:W-:Y:S01]  /*2e40*/  ULEA UR4, UR5, UR6, 0x3 ;  /* 0x0000000605047291 */ /* 0x000fe2000f8e18ff */
[----:B-1----:R-:W-:Y:S01]  /*2e50*/  PRMT R0, RZ, 0x654, R5 ;  /* 0x00000654ff007816 */ /* 0x002fe20000000005 */
[----:B------:R-:W-:Y:S01]  /*2e60*/  @!P2 IMAD.MOV.U32 R4, RZ, RZ, 0x10 ;  /* 0x00000010ff04a424 */ /* 0x000fe200078e00ff */
[----:B------:R-:W-:Y:S01]  /*2e70*/  SHF.L.U32 R5, R12, 0x1f, RZ ;  /* 0x0000001f0c057819 */ /* 0x000fe200000006ff */
[----:B------:R-:W-:Y:S01]  /*2e80*/  UIADD3 UR7, UPT, UPT, UR4, 0x90, URZ ;  /* 0x0000009004077890 */ /* 0x000fe2000fffe0ff */
[----:B------:R1:W-:Y:S05]  /*2e90*/  SYNCS.ARRIVE.TRANS64.RED.A1T0 RZ, [R0+URZ], RZ ;  /* 0x000000ff00ff79a7 */ /* 0x0003ea00081004ff */
[----:B------:R-:W-:Y:S01]  /*2ea0*/  IMAD.U32 R6, RZ, RZ, UR7 ;  /* 0x00000007ff067e24 */ /* 0x000fe2000f8e00ff */
[----:B------:R-:W2:Y:S04]  /*2eb0*/  SYNCS.PHASECHK.TRANS64.TRYWAIT P0, [UR4+0xa0], R5 ;  /* 0x0000a005ff0075a7 */ /* 0x000ea80008001104 */
[----:B------:R-:W-:Y:S01]  /*2ec0*/  PRMT R6, R3, 0x654, R6 ;  /* 0x0000065403067816 */ /* 0x000fe20000000006 */
[----:B-12---:R-:W-:Y:S06]  /*2ed0*/  @!P0 BRA `(.L_x_51) ;  /* 0x00000090009c8947 */ /* 0x006fec0003800000 */
.L_x_199:
[----:B------:R-:W-:Y:S01]  /*2ee0*/  ULEA UR8, UR5, UR6, 0x4 ;  /* 0x0000000605087291 */ /* 0x000fe2000f8e20ff */
[----:B------:R-:W-:Y:S01]  /*2ef0*/  SEL R2, R6, R2, !P2 ;  /* 0x0000000206027207 */ /* 0x000fe20005000000 */
[----:B------:R-:W-:Y:S01]  /*2f00*/  UIADD3 UR9, UPT, UPT, UR4, 0x90, URZ ;  /* 0x0000009004097890 */ /* 0x000fe2000fffe0ff */
[----:B-1----:R-:W-:Y:S01]  /*2f10*/  LEA R0, R11, UR6, 0x3 ;  /* 0x000000060b007c11 */ /* 0x002fe2000f8e18ff */
[----:B------:R-:W-:Y:S01]  /*2f20*/  UIADD3 UR8, UPT, UPT, UR8, 0x120, URZ ;  /* 0x0000012008087890 */ /* 0x000fe2000fffe0ff */
[----:B------:R1:W-:Y:S01]  /*2f30*/  @!P2 SYNCS.ARRIVE.TRANS64.RED RZ, [R2+URZ], R4 ;  /* 0x0000000402ffa9a7 */ /* 0x0003e200080004ff */
[----:B------:R-:W-:Y:S01]  /*2f40*/  UIADD3 UR4, UPT, UPT, UR5, 0x1, URZ ;  /* 0x0000000105047890 */ /* 0x000fe2000fffe0ff */
[----:B------:R-:W-:-:S03]  /*2f50*/  VIADD R8, R8, 0x1 ;  /* 0x0000000108087836 */ /* 0x000fc60000000000 */
[----:B------:R-:W-:Y:S02]  /*2f60*/  UISETP.NE.AND UP0, UPT, UR4, 0x2, UPT ;  /* 0x000000020400788c */ /* 0x000fe4000bf05270 */
[----:B------:R-:W-:Y:S01]  /*2f70*/  ISETP.NE.AND P0, PT, R8, 0x2, PT ;  /* 0x000000020800780c */ /* 0x000fe20003f05270 */
[----:B------:R-:W-:Y:S06]  /*2f80*/  UGETNEXTWORKID.BROADCAST [UR8], [UR9] ;  /* 0x00000000080073ca */ /* 0x000fec0008000100 */
[----:B------:R-:W-:Y:S02]  /*2f90*/  USEL UR7, URZ, 0x1, UP0 ;  /* 0x00000001ff077887 */ /* 0x000fe40008000000 */
[----:B------:R-:W-:-:S04]  /*2fa0*/  USEL UR5, UR4, URZ, UP0 ;  /* 0x000000ff04057287 */ /* 0x000fc80008000000 */
[----:B------:R-:W-:Y:S02]  /*2fb0*/  LOP3.LUT R12, R12, UR7, RZ, 0x3c, !PT ;  /* 0x000000070c0c7c12 */ /* 0x000fe4000f8e3cff */
[----:B-1----:R-:W-:-:S04]  /*2fc0*/  SHF.L.U32 R4, R10, 0x1f, RZ ;  /* 0x0000001f0a047819 */ /* 0x002fc800000006ff */
[----:B------:R-:W1:Y:S02]  /*2fd0*/  SYNCS.PHASECHK.TRANS64.TRYWAIT P1, [R0+URZ+0x90], R4 ;  /* 0x00009004000075a7 */ /* 0x000e6400080211ff */
[----:B-1----:R-:W-:Y:S05]  /*2fe0*/  @!P1 BRA `(.L_x_52) ;  /* 0x0000009000709947 */ /* 0x002fea0003800000 */
.L_x_200:
[C---:B-1----:R-:W-:Y:S01]  /*2ff0*/  LEA R4, R11.reuse, UR6, 0x4 ;  /* 0x000000060b047c11 */ /* 0x042fe2000f8e20ff */
[----:B------:R-:W-:Y:S01]  /*3000*/  VIADD R0, R0, 0xa0 ;  /* 0x000000a000007836 */ /* 0x000fe20000000000 */
[----:B------:R-:W-:Y:S01]  /*3010*/  SEL R8, R8, RZ, P0 ;  /* 0x000000ff08087207 */ /* 0x000fe20000000000 */
[----:B------:R-:W-:-:S03]  /*3020*/  VIADD R11, R11, 0x1 ;  /* 0x000000010b0b7836 */ /* 0x000fc60000000000 */
[----:B------:R-:W1:Y:S01]  /*3030*/  LDS.128 R4, [R4+0x120] ;  /* 0x0001200004047984 */ /* 0x000e620000000c00 */
[----:B------:R-:W-:Y:S02]  /*3040*/  PRMT R0, RZ, 0x654, R0 ;  /* 0x00000654ff007816 */ /* 0x000fe40000000000 */
[C---:B------:R-:W-:Y:S01]  /*3050*/  ISETP.NE.AND P1, PT, R11.reuse, 0x2, PT ;  /* 0x000000020b00780c */ /* 0x040fe20003f25270 */
[----:B------:R-:W-:Y:S01]  /*3060*/  @!PT LDS RZ, [RZ] ;  /* 0x00000000fffff984 */ /* 0x000fe20000000800 */
[----:B------:R-:W-:Y:S01]  /*3070*/  @!PT LDS RZ, [RZ] ;  /* 0x00000000fffff984 */ /* 0x000fe20000000800 */
[----:B------:R-:W-:Y:S01]  /*3080*/  @!PT LDS RZ, [RZ] ;  /* 0x00000000fffff984 */ /* 0x000fe20000000800 */
[----:B------:R-:W-:Y:S01]  /*3090*/  @!PT LDS RZ, [RZ] ;  /* 0x00000000fffff984 */ /* 0x000fe20000000800 */
[----:B------:R2:W-:Y:S06]  /*30a0*/  MEMBAR.ALL.CTA ;  /* 0x0000000000007992 */ /* 0x0005ec0000008000 */
[----:B--2---:R-:W2:Y:S01]  /*30b0*/  FENCE.VIEW.ASYNC.S ;  /* 0x00000000000073c6 */ /* 0x004ea20000000000 */
[----:B------:R-:W-:Y:S01]  /*30c0*/  SEL R11, R11, RZ, P1 ;  /* 0x000000ff0b0b7207 */ /* 0x000fe20000800000 */
[----:B--2---:R2:W-:Y:S01]  /*30d0*/  SYNCS.ARRIVE.TRANS64.RED.A1T0 RZ, [R0+URZ], RZ ;  /* 0x000000ff00ff79a7 */ /* 0x0045e200081004ff */
[----:B-1----:R-:W-:-:S02]  /*30e0*/  LOP3.LUT P3, RZ, R6, 0x1, RZ, 0xc0, !PT ;  /* 0x0000000106ff7812 */ /* 0x002fc4000786c0ff */
[----:B------:R-:W-:-:S04]  /*30f0*/  SEL R4, RZ, 0x1, P1 ;  /* 0x00000001ff047807 */ /* 0x000fc80000800000 */
[----:B------:R-:W-:Y:S02]  /*3100*/  LOP3.LUT R10, R10, R4, RZ, 0x3c, !PT ;  /* 0x000000040a0a7212 */ /* 0x000fe400078e3cff */
[----:B--2---:R-:W-:-:S04]  /*3110*/  SEL R0, RZ, 0x1, P0 ;  /* 0x00000001ff007807 */ /* 0x004fc80000000000 */
[----:B------:R-:W-:Y:S01]  /*3120*/  LOP3.LUT R9, R9, R0, RZ, 0x3c, !PT ;  /* 0x0000000009097212 */ /* 0x000fe200078e3cff */
[----:B------:R-:W-:Y:S06]  /*3130*/  @P3 BRA `(.L_x_53) ;  /* 0xfffffffc002c3947 */ /* 0x000fec000383ffff */
[----:B------:R-:W-:Y:S01]  /*3140*/  ULEA UR4, UR5, UR6, 0x3 ;  /* 0x0000000605047291 */ /* 0x000fe2000f8e18ff */
[----:B------:R-:W-:-:S08]  /*3150*/  SHF.L.U32 R2, R12, 0x1f, RZ ;  /* 0x0000001f0c027819 */ /* 0x000fd000000006ff */
[----:B------:R-:W1:Y:S02]  /*3160*/  SYNCS.PHASECHK.TRANS64 P0, [UR4+0xa0], R2 ;  /* 0x0000a002ff0075a7 */ /* 0x000e640008001004 */
[----:B-1----:R-:W-:Y:S05]  /*3170*/  @P0 BRA `(.L_x_54) ;  /* 0x0000000000080947 */ /* 0x002fea0003800000 */
[----:B------:R-:W1:Y:S02]  /*3180*/  SYNCS.PHASECHK.TRANS64.TRYWAIT P0, [UR4+0xa0], R2 ;  /* 0x0000a002ff0075a7 */ /* 0x000e640008001104 */
[----:B-1----:R-:W-:Y:S05]  /*3190*/  @!P0 BRA `(.L_x_55) ;  /* 0x0000009000188947 */ /* 0x002fea0003800000 */
.L_x_54:
[----:B------:R-:W-:-:S04]  /*31a0*/  UIADD3 UR7, UPT, UPT, UR5, 0x1, URZ ;  /* 0x0000000105077890 */ /* 0x000fc8000fffe0ff */
[----:B------:R-:W-:-:S04]  /*31b0*/  UISETP.NE.AND UP0, UPT, UR7, 0x2, UPT ;  /* 0x000000020700788c */ /* 0x000fc8000bf05270 */
[----:B------:R-:W-:Y:S02]  /*31c0*/  USEL UR8, URZ, 0x1, UP0 ;  /* 0x00000001ff087887 */ /* 0x000fe40008000000 */
[----:B------:R-:W-:-:S04]  /*31d0*/  USEL UR7, UR7, URZ, UP0 ;  /* 0x000000ff07077287 */ /* 0x000fc80008000000 */
[----:B------:R-:W-:Y:S01]  /*31e0*/  ULEA UR7, UR7, UR6, 0x3 ;  /* 0x0000000607077291 */ /* 0x000fe2000f8e18ff */
[----:B-1----:R-:W-:-:S04]  /*31f0*/  LOP3.LUT R2, R12, UR8, RZ, 0x3c, !PT ;  /* 0x000000080c027c12 */ /* 0x002fc8000f8e3cff */
[----:B------:R-:W-:-:S04]  /*3200*/  SHF.L.U32 R0, R2, 0x1f, RZ ;  /* 0x0000001f02007819 */ /* 0x000fc800000006ff */
[----:B------:R-:W1:Y:S02]  /*3210*/  SYNCS.PHASECHK.TRANS64 P0, [UR7+0xa0], R0 ;  /* 0x0000a000ff0075a7 */ /* 0x000e640008001007 */
[----:B-1----:R-:W-:Y:S05]  /*3220*/  @P0 EXIT ;  /* 0x000000000000094d */ /* 0x002fea0003800000 */
[----:B------:R-:W-:Y:S02]  /*3230*/  SHF.L.U32 R2, R2, 0x1f, RZ ;  /* 0x0000001f02027819 */ /* 0x000fe400000006ff */
[----:B------:R-:W-:-:S07]  /*3240*/  MOV R0, UR7 ;  /* 0x0000000700007c02 */ /* 0x000fce0008000f00 */
.L_x_56:
[----:B-1----:R1:W2:Y:S02]  /*3250*/  SYNCS.PHASECHK.TRANS64.TRYWAIT P0, [R0+URZ+0xa0], R2 ;  /* 0x0000a002000075a7 */ /* 0x0022a400080011ff */
[----:B--2---:R-:W-:Y:S05]  /*3260*/  @!P0 NANOSLEEP.SYNCS 0x989680 ;  /* 0x009896800000895d */ /* 0x004fea0003900000 */
[----:B------:R-:W2:Y:S02]  /*3270*/  @!P0 SYNCS.PHASECHK.TRANS64 P0, [R0+URZ+0xa0], R2 ;  /* 0x0000a002000085a7 */ /* 0x000ea400080010ff */
[----:B--2---:R-:W-:Y:S05]  /*3280*/  @P0 EXIT ;  /* 0x000000000000094d */ /* 0x004fea0003800000 */
[----:B------:R-:W-:Y:S05]  /*3290*/  BRA `(.L_x_56) ;  /* 0xfffffffc00ec7947 */ /* 0x000fea000383ffff */
.L_x_49:
[----:B------:R-:W-:Y:S05]  /*32a0*/  BRA.U UP4, `(.L_x_57) ;  /* 0x0000001504487547 */ /* 0x000fea000b800000 */
[----:B------:R-:W-:Y:S01]  /*32b0*/  UMOV UR4, 0x40 ;  /* 0x0000004000047882 */ /* 0x000fe20000000000 */
[----:B------:R-:W-:Y:S01]  /*32c0*/  NOP ;  /* 0x0000000000007918 */ /* 0x000fe20000000000 */
[----:B------:R-:W-:Y:S01]  /*32d0*/  ULEA UR5, UR52, UR4, 0x18 ;  /* 0x0000000434057291 */ /* 0x000fe2000f8ec0ff */
[----:B------:R-:W-:Y:S02]  /*32e0*/  UMOV UR6, 0x400 ;  /* 0x0000040000067882 */ /* 0x000fe40000000000 */
[----:B------:R-:W-:-:S06]  /*32f0*/  ULEA UR6, UR52, UR6, 0x18 ;  /* 0x0000000634067291 */ /* 0x000fcc000f8ec0ff */
[----:B------:R-:W1:Y:S02]  /*3300*/  LDS.U8 R3, [UR5+0x1c] ;  /* 0x00001c05ff037984 */ /* 0x000e640008000000 */
[----:B-1----:R-:W-:-:S13]  /*3310*/  ISETP.NE.AND P0, PT, R3, RZ, PT ;  /* 0x000000ff0300720c */ /* 0x002fda0003f05270 */
[----:B------:R-:W-:Y:S05]  /*3320*/  @P0 BRA `(.L_x_58) ;  /* 0x0000000400080947 */ /* 0x000fea0003800000 */
[----:B------:R-:W-:Y:S02]  /*3330*/  UISETP.NE.U32.AND UP1, UPT, UR68, 0x1, UPT ;  /* 0x000000014400788c */ /* 0x000fe4000bf25070 */
[----:B------:R-:W-:-:S07]  /*3340*/  UIADD3 UR7, UPT, UPT, UR5, 0x8, URZ ;  /* 0x0000000805077890 */ /* 0x000fce000fffe0ff */
[----:B------:R-:W-:Y:S05]  /*3350*/  BRA.U !UP1, `(.L_x_59) ;  /* 0x00000001099c7547 */ /* 0x000fea000b800000 */
[----:B------:R-:W-:Y:S01]  /*3360*/  ELECT P0, URZ, PT ;  /* 0x0000000000ff782f */ /* 0x000fe20003800000 */
[----:B------:R-:W-:-:S12]  /*3370*/  BSSY B0, `(.L_x_59) ;  /* 0x0000025000007945 */ /* 0x000fd80003800000 */
[----:B------:R-:W-:Y:S05]  /*3380*/  @!P0 BRA `(.L_x_60) ;  /* 0x00000000008c8947 */ /* 0x000fea0003800000 */
[----:B------:R-:W-:-:S05]  /*3390*/  UMOV UR4, 0x10 ;  /* 0x0000001000047882 */ /* 0x000fca0000000000 */
[----:B------:R-:W-:Y:S04]  /*33a0*/  DEPBAR.LE SB1, 0x36 ;  /* 0x00009d800000791a */ /* 0x000fe80000000000 */
[----:B------:R-:W1:Y:S02]  /*33b0*/  UTCATOMSWS.2CTA.FIND_AND_SET.ALIGN UP0, UR4, UR4 ;  /* 0x00000004000475e3 */ /* 0x000e640008200800 */
[----:B-1----:R-:W-:Y:S01]  /*33c0*/  MOV R10, UR4 ;  /* 0x00000004000a7c02 */ /* 0x002fe20008000f00 */
[----:B------:R-:W-:Y:S06]  /*33d0*/  BRA.U UP0, `(.L_x_61) ;  /* 0x0000000100187547 */ /* 0x000fec000b800000 */
.L_x_62:
[----:B------:R-:W-:Y:S05]  /*33e0*/  NANOSLEEP 0x64 ;  /* 0x000000640000795d */ /* 0x000fea0003800000 */
[----:B------:R-:W-:-:S05]  /*33f0*/  UMOV UR4, 0x10 ;  /* 0x0000001000047882 */ /* 0x000fca0000000000 */
[----:B------:R-:W-:Y:S04]  /*3400*/  DEPBAR.LE SB1, 0x36 ;  /* 0x00009d800000791a */ /* 0x000fe80000000000 */
[----:B------:R-:W1:Y:S02]  /*3410*/  UTCATOMSWS.2CTA.FIND_AND_SET.ALIGN UP0, UR4, UR4 ;  /* 0x00000004000475e3 */ /* 0x000e640008200800 */
[----:B-1----:R-:W-:Y:S01]  /*3420*/  MOV R10, UR4 ;  /* 0x00000004000a7c02 */ /* 0x002fe20008000f00 */
[----:B------:R-:W-:Y:S05]  /*3430*/  BRA.U !UP0, `(.L_x_62) ;  /* 0xfffffffd08e87547 */ /* 0x000fea000b83ffff */
.L_x_61:
[----:B------:R-:W1:Y:S01]  /*3440*/  LDS R6, [UR5+0x10] ;  /* 0x00001005ff067984 */ /* 0x000e620008000800 */
[----:B------:R-:W-:Y:S01]  /*3450*/  IMAD.U32 R3, RZ, RZ, UR6 ;  /* 0x00000006ff037e24 */ /* 0x000fe2000f8e00ff */
[----:B------:R-:W-:-:S03]  /*3460*/  MOV R4, UR69 ;  /* 0x0000004500047c02 */ /* 0x000fc60008000f00 */
[----:B------:R-:W-:Y:S01]  /*3470*/  VIADD R3, R3, 0x140 ;  /* 0x0000014003037836 */ /* 0x000fe20000000000 */
[----:B-1----:R-:W-:-:S04]  /*3480*/  SHF.L.U32 R6, R6, 0x1f, RZ ;  /* 0x0000001f06067819 */ /* 0x002fc800000006ff */
[----:B------:R-:W1:Y:S02]  /*3490*/  SYNCS.PHASECHK.TRANS64.TRYWAIT P0, [UR5+0x8], R6 ;  /* 0x00000806ff0075a7 */ /* 0x000e640008001105 */
[----:B-1----:R-:W-:Y:S05]  /*34a0*/  @P0 BRA `(.L_x_63) ;  /* 0x0000000000080947 */ /* 0x002fea0003800000 */
[----:B------:R-:W1:Y:S02]  /*34b0*/  SYNCS.PHASECHK.TRANS64.TRYWAIT P0, [UR5+0x8], R6 ;  /* 0x00000806ff0075a7 */ /* 0x000e640008001105 */
[----:B-1----:R-:W-:Y:S05]  /*34c0*/  @!P0 BRA `(.L_x_64) ;  /* 0x0000008c00648947 */ /* 0x002fea0003800000 */
.L_x_63:
[----:B------:R-:W-:Y:S01]  /*34d0*/  PRMT R4, R4, 0x654, R3 ;  /* 0x0000065404047816 */ /* 0x000fe20000000003 */
[----:B------:R-:W-:Y:S01]  /*34e0*/  HFMA2 R3, -RZ, RZ, 0, 5.9604644775390625e-08 ;  /* 0x00000001ff037431 */ /* 0x000fe200000001ff */
[----:B------:R-:W-:Y:S01]  /*34f0*/  UPRMT UR4, UR69, 0x654, UR7 ;  /* 0x0000065445047896 */ /* 0x000fe20008000007 */
[----:B------:R-:W-:Y:S02]  /*3500*/  IMAD.MOV.U32 R8, RZ, RZ, 0xffff ;  /* 0x0000ffffff087424 */ /* 0x000fe400078e00ff */
[----:B-1----:R-:W-:Y:S02]  /*3510*/  IMAD.MOV.U32 R6, RZ, RZ, 0x4 ;  /* 0x00000004ff067424 */ /* 0x002fe400078e00ff */
[----:B------:R-:W-:Y:S01]  /*3520*/  IMAD.SHL.U32 R9, R10, 0x20, RZ ;  /* 0x000000200a097824 */ /* 0x000fe200078e00ff */
[----:B------:R-:W-:Y:S02]  /*3530*/  MOV R5, UR4 ;  /* 0x0000000400057c02 */ /* 0x000fe40008000f00 */
[-C--:B------:R-:W-:Y:S01]  /*3540*/  SHF.L.U32 R8, R8, R10.reuse, RZ ;  /* 0x0000000a08087219 */ /* 0x080fe200000006ff */
[----:B------:R1:W-:Y:S01]  /*3550*/  SYNCS.ARRIVE.TRANS64.RED RZ, [UR4], R6 ;  /* 0x00000006ffff79a7 */ /* 0x0003e20008000404 */
[----:B------:R-:W-:Y:S01]  /*3560*/  SHF.L.U32 R7, R3, R10, RZ ;  /* 0x0000000a03077219 */ /* 0x000fe200000006ff */
[----:B------:R1:W-:Y:S04]  /*3570*/  STS [UR6+0x140], R9 ;  /* 0x00014009ff007988 */ /* 0x0003e80008000806 */
[----:B------:R1:W-:Y:S04]  /*3580*/  STAS [R4.64], R10 ;  /* 0x0000000a04007dbd */ /* 0x0003e8000c0008ff */
[----:B------:R1:W-:Y:S04]  /*3590*/  ATOMS.OR RZ, [UR5+0x14], R8 ;  /* 0x00001408ffff798c */ /* 0x0003e8000b000005 */
[----:B------:R1:W-:Y:S04]  /*35a0*/  ATOMS.OR RZ, [UR5+0x18], R7 ;  /* 0x00001807ffff798c */ /* 0x0003e8000b000005 */
[----:B------:R1:W-:Y:S02]  /*35b0*/  ATOMS.XOR RZ, [UR5+0x10], R3 ;  /* 0x00001003ffff798c */ /* 0x0003e4000b800005 */
.L_x_60:
[----:B------:R-:W-:Y:S05]  /*35c0*/  BSYNC B0 ;  /* 0x0000000000007941 */ /* 0x000fea0003800000 */
.L_x_59:
[----:B------:R-:W-:Y:S05]  /*35d0*/  BRA.U UP1, `(.L_x_65) ;  /* 0x00000001016c7547 */ /* 0x000fea000b800000 */
[----:B------:R-:W-:-:S03]  /*35e0*/  UMOV UR4, 0xffffffff ;  /* 0xffffffff00047882 */ /* 0x000fc60000000000 */
[----:B------:R-:W-:Y:S05]  /*35f0*/  BRA.DIV UR4, `(.L_x_66) ;  /* 0x0000008e04307947 */ /* 0x000fea000b800000 */
[----:B------:R-:W-:-:S13]  /*3600*/  ELECT P0, URZ, PT ;  /* 0x0000000000ff782f */ /* 0x000fda0003800000 */
.L_x_204:
[----:B------:R-:W-:Y:S05]  /*3610*/  @!P0 BRA `(.L_x_65) ;  /* 0x00000000005c8947 */ /* 0x000fea0003800000 */
[----:B-1----:R-:W1:Y:S02]  /*3620*/  LDS R4, [UR5+0x10] ;  /* 0x00001005ff047984 */ /* 0x002e640008000800 */
[----:B-1----:R-:W-:-:S04]  /*3630*/  SHF.L.U32 R4, R4, 0x1f, RZ ;  /* 0x0000001f04047819 */ /* 0x002fc800000006ff */
[----:B------:R-:W1:Y:S02]  /*3640*/  SYNCS.PHASECHK.TRANS64.TRYWAIT P0, [UR5+0x8], R4 ;  /* 0x00000804ff0075a7 */ /* 0x000e640008001105 */
[----:B-1----:R-:W-:Y:S05]  /*3650*/  @P0 BRA `(.L_x_67) ;  /* 0x0000000000080947 */ /* 0x002fea0003800000 */
[----:B------:R-:W1:Y:S02]  /*3660*/  SYNCS.PHASECHK.TRANS64.TRYWAIT P0, [UR5+0x8], R4 ;  /* 0x00000804ff0075a7 */ /* 0x000e640008001105 */
[----:B-1----:R-:W-:Y:S05]  /*3670*/  @!P0 BRA `(.L_x_68) ;  /* 0x0000008c00348947 */ /* 0x002fea0003800000 */
.L_x_67:
[----:B------:R-:W2:Y:S01]  /*3680*/  LDS R6, [UR6+0x140] ;  /* 0x00014006ff067984 */ /* 0x000ea20008000800 */
[----:B-1----:R-:W-:Y:S02]  /*3690*/  HFMA2 R3, -RZ, RZ, 0, 5.9604644775390625e-08 ;  /* 0x00000001ff037431 */ /* 0x002fe400000001ff */
[----:B------:R-:W-:Y:S01]  /*36a0*/  IMAD.MOV.U32 R4, RZ, RZ, 0xffff ;  /* 0x0000ffffff047424 */ /* 0x000fe200078e00ff */
[----:B------:R-:W-:Y:S01]  /*36b0*/  UPRMT UR4, UR69, 0x654, UR7 ;  /* 0x0000065445047896 */ /* 0x000fe20008000007 */
[----:B--2---:R-:W-:-:S03]  /*36c0*/  IMAD.SHL.U32 R5, R6, 0x20, RZ ;  /* 0x0000002006057824 */ /* 0x004fc600078e00ff */
[-C--:B------:R-:W-:Y:S02]  /*36d0*/  SHF.L.U32 R4, R4, R6.reuse, RZ ;  /* 0x0000000604047219 */ /* 0x080fe400000006ff */
[----:B------:R-:W-:Y:S01]  /*36e0*/  SHF.L.U32 R6, R3, R6, RZ ;  /* 0x0000000603067219 */ /* 0x000fe200000006ff */
[----:B------:R2:W-:Y:S04]  /*36f0*/  STS [UR6+0x140], R5 ;  /* 0x00014005ff007988 */ /* 0x0005e80008000806 */
[----:B------:R2:W-:Y:S04]  /*3700*/  ATOMS.OR RZ, [UR5+0x14], R4 ;  /* 0x00001404ffff798c */ /* 0x0005e8000b000005 */
[----:B------:R2:W-:Y:S01]  /*3710*/  ATOMS.OR RZ, [UR5+0x18], R6 ;  /* 0x00001806ffff798c */ /* 0x0005e2000b000005 */
[----:B------:R-:W-:Y:S03]  /*3720*/  SYNCS.ARRIVE.TRANS64.RED.A1T0 RZ, [UR4], RZ ;  /* 0x000000ffffff79a7 */ /* 0x000fe60008100404 */
[----:B------:R2:W-:Y:S01]  /*3730*/  ATOMS.XOR RZ, [UR5+0x10], R3 ;  /* 0x00001003ffff798c */ /* 0x0005e2000b800005 */
[----:B------:R-:W-:Y:S05]  /*3740*/  BRA `(.L_x_65) ;  /* 0x0000000000107947 */ /* 0x000fea0003800000 */
.L_x_58:
[----:B------:R-:W-:Y:S02]  /*3750*/  MOV R3, 0xffffffff ;  /* 0xffffffff00037802 */ /* 0x000fe40000000f00 */
[----:B------:R-:W-:-:S03]  /*3760*/  MOV R4, 0x3790 ;  /* 0x0000379000047802 */ /* 0x000fc60000000f00 */
[----:B------:R1:W-:Y:S04]  /*3770*/  STS [UR6+0x140], R3 ;  /* 0x00014003ff007988 */ /* 0x0003e80008000806 */
[----:B-1---5:R-:W-:Y:S05]  /*3780*/  CALL.REL.NOINC `($__internal_1_$__cuda_sm10x_tcgen05_guardrail_trap_phase_invalid_during_alloc) ;  /* 0x0000009400b87944 */ /* 0x022fea0003c00000 */
.L_x_65:
[----:B------:R-:W-:Y:S05]  /*3790*/  WARPSYNC.ALL ;  /* 0x0000000000007948 */ /* 0x000fea0003800000 */
[----:B------:R-:W3:Y:S01]  /*37a0*/  S2UR UR4, SR_CgaCtaId ;  /* 0x00000000000479c3 */ /* 0x000ee20000008800 */
[----:B------:R-:W-:Y:S01]  /*37b0*/  UMOV UR41, 0x400 ;  /* 0x0000040000297882 */ /* 0x000fe20000000000 */
[----:B------:R-:W-:-:S06]  /*37c0*/  NOP ;  /* 0x0000000000007918 */ /* 0x000fcc0000000000 */
[----:B------:R-:W-:Y:S06]  /*37d0*/  BAR.ARV 0x6, 0xa0 ;  /* 0x0182800000007b1d */ /* 0x000fec0000002000 */
[----:B------:R-:W4:Y:S01]  /*37e0*/  LDCU UR6, c[0x0][0x38c] ;  /* 0x00007180ff0677ac */ /* 0x000f220008000800 */
[----:B------:R-:W-:Y:S01]  /*37f0*/  LOP3.LUT R0, R0, 0xffff, RZ, 0xc0, !PT ;  /* 0x0000ffff00007812 */ /* 0x000fe200078ec0ff */
[----:B-1----:R-:W-:Y:S01]  /*3800*/  IMAD.MOV.U32 R9, RZ, RZ, 0x1 ;  /* 0x00000001ff097424 */ /* 0x002fe200078e00ff */
[----:B------:R-:W-:Y:S01]  /*3810*/  LOP3.LUT R2, R2, 0xffff, RZ, 0xc0, !PT ;  /* 0x0000ffff02027812 */ /* 0x000fe200078ec0ff */
[----:B------:R-:W-:Y:S01]  /*3820*/  IMAD.MOV.U32 R8, RZ, RZ, RZ ;  /* 0x000000ffff087224 */ /* 0x000fe200078e00ff */
[----:B------:R-:W-:Y:S01]  /*3830*/  R2UR UR65, R0 ;  /* 0x00000000004172ca */ /* 0x000fe200000e0000 */
[----:B------:R-:W-:Y:S01]  /*3840*/  UMOV UR47, URZ ;  /* 0x000000ff002f7c82 */ /* 0x000fe20008000000 */
[----:B------:R-:W-:Y:S01]  /*3850*/  R2UR UR43, R2 ;  /* 0x00000000022b72ca */ /* 0x000fe200000e0000 */
[----:B------:R-:W-:Y:S01]  /*3860*/  UMOV UR38, URZ ;  /* 0x000000ff00267c82 */ /* 0x000fe20008000000 */
[----:B------:R-:W-:Y:S01]  /*3870*/  UMOV UR37, URZ ;  /* 0x000000ff00257c82 */ /* 0x000fe20008000000 */
[----:B---3--:R-:W-:-:S02]  /*3880*/  ULEA UR41, UR4, UR41, 0x18 ;  /* 0x0000002904297291 */ /* 0x008fc4000f8ec0ff */
[----:B------:R-:W-:Y:S02]  /*3890*/  UISETP.NE.AND UP3, UPT, UR68, URZ, UPT ;  /* 0x000000ff4400728c */ /* 0x000fe4000bf65270 */
[----:B------:R-:W-:Y:S02]  /*38a0*/  UIADD3 UR5, UPT, UPT, UR41, 0x8400, URZ ;  /* 0x0000840029057890 */ /* 0x000fe4000fffe0ff */
[----:B------:R-:W-:Y:S02]  /*38b0*/  UIADD3 UR4, UPT, UPT, UR41, 0x28400, URZ ;  /* 0x0002840029047890 */ /* 0x000fe4000fffe0ff */
[----:B----4-:R-:W-:Y:S01]  /*38c0*/  UIADD3 UR6, UPT, UPT, UR6, 0x3f, URZ ;  /* 0x0000003f06067890 */ /* 0x010fe2000fffe0ff */
[----:B--2---:R-:W1:Y:S01]  /*38d0*/  LDS R3, [UR41+0x140] ;  /* 0x00014029ff037984 */ /* 0x004e620008000800 */
[----:B------:R-:W-:Y:S02]  /*38e0*/  USHF.R.U32.HI UR5, URZ, 0x4, UR5 ;  /* 0x00000004ff057899 */ /* 0x000fe40008011605 */
[----:B------:R-:W-:-:S02]  /*38f0*/  USHF.R.S32.HI UR64, URZ, 0x1f, UR6 ;  /* 0x0000001fff407899 */ /* 0x000fc40008011406 */
[----:B------:R-:W-:Y:S02]  /*3900*/  USHF.R.U32.HI UR4, URZ, 0x4, UR4 ;  /* 0x00000004ff047899 */ /* 0x000fe40008011604 */
[----:B------:R-:W-:Y:S02]  /*3910*/  ULEA.HI UR64, UR64, UR6, URZ, 0x6 ;  /* 0x0000000640407291 */ /* 0x000fe4000f8f30ff */
[----:B------:R-:W-:Y:S02]  /*3920*/  ULOP3.LUT UR5, UR5, 0x3fff, URZ, 0xc0, !UPT ;  /* 0x00003fff05057892 */ /* 0x000fe4000f8ec0ff */
[----:B------:R-:W-:Y:S02]  /*3930*/  USHF.R.S32.HI UR64, URZ, 0x6, UR64 ;  /* 0x00000006ff407899 */ /* 0x000fe40008011440 */
[----:B------:R-:W-:Y:S02]  /*3940*/  ULOP3.LUT UR45, UR4, 0x3fff, URZ, 0xc0, !UPT ;  /* 0x00003fff042d7892 */ /* 0x000fe4000f8ec0ff */
[----:B------:R-:W-:Y:S01]  /*3950*/  UISETP.LT.AND UP0, UPT, UR64, 0x1, UPT ;  /* 0x000000014000788c */ /* 0x000fe2000bf01270 */
[----:B------:R-:W-:Y:S01]  /*3960*/  UMOV UR62, 0x0 ;  /* 0x00000000003e7882 */ /* 0x000fe20000000000 */
        /* <DEDUP_REMOVED lines=9> */
[----:B------:R-:W-:-:S02]  /*3a00*/  ULOP3.LUT UR44, UR5, 0x10000, URZ, 0xfc, !UPT ;  /* 0x00010000052c7892 */ /* 0x000fc4000f8efcff */
[----:B------:R-:W-:Y:S02]  /*3a10*/  ULOP3.LUT UR45, UR45, 0x10000, URZ, 0xfc, !UPT ;  /* 0x000100002d2d7892 */ /* 0x000fe4000f8efcff */
[----:B------:R-:W-:Y:S01]  /*3a20*/  USEL UR66, UR64, 0x1, !UP0 ;  /* 0x0000000140427887 */ /* 0x000fe2000c000000 */
[----:B------:R-:W-:Y:S01]  /*3a30*/  UMOV UR52, 0x0 ;  /* 0x0000000000347882 */ /* 0x000fe20000000000 */
[----:B------:R-:W-:Y:S01]  /*3a40*/  UMOV UR53, 0x10200910 ;  /* 0x1020091000357882 */ /* 0x000fe20000000000 */
[----:B------:R-:W-:Y:S01]  /*3a50*/  UMOV UR50, 0x0 ;  /* 0x0000000000327882 */ /* 0x000fe20000000000 */
[----:B------:R-:W-:Y:S01]  /*3a60*/  UMOV UR51, 0x10200910 ;  /* 0x1020091000337882 */ /* 0x000fe20000000000 */
[----:B------:R-:W-:Y:S01]  /*3a70*/  UMOV UR48, 0x0 ;  /* 0x0000000000307882 */ /* 0x000fe20000000000 */
[----:B------:R-:W-:Y:S01]  /*3a80*/  UMOV UR49, 0x10200910 ;  /* 0x1020091000317882 */ /* 0x000fe20000000000 */
[----:B-1----:R-:W-:Y:S02]  /*3a90*/  R2UR UR67, R3 ;  /* 0x00000000034372ca */ /* 0x002fe400000e0000 */
[----:B------:R-:W-:-:S13]  /*3aa0*/  CS2R R2, SRZ ;  /* 0x0000000000027805 */ /* 0x000fda000001ff00 */
.L_x_76:
[C---:B------:R-:W-:Y:S02]  /*3ab0*/  LEA R0, R8.reuse, UR41, 0x3 ;  /* 0x0000002908007c11 */ /* 0x040fe4000f8e18ff */
[----:B------:R-:W-:Y:S02]  /*3ac0*/  SHF.L.U32 R4, R3, 0x1f, RZ ;  /* 0x0000001f03047819 */ /* 0x000fe400000006ff */
[----:B------:R-:W-:Y:S02]  /*3ad0*/  LEA R5, R8, UR41, 0x4 ;  /* 0x0000002908057c11 */ /* 0x000fe4000f8e20ff */
[----:B------:R-:W1:Y:S02]  /*3ae0*/  SYNCS.PHASECHK.TRANS64.TRYWAIT P0, [R0+URZ+0x90], R4 ;  /* 0x00009004000075a7 */ /* 0x000e6400080011ff */
[----:B-1-3--:R-:W-:Y:S05]  /*3af0*/  @!P0 BRA `(.L_x_69) ;  /* 0x00000088002c8947 */ /* 0x00afea0003800000 */
.L_x_205:
[----:B-1----:R-:W1:Y:S01]  /*3b00*/  LDS.128 R4, [R5+0x120] ;  /* 0x0001200005047984 */ /* 0x002e620000000c00 */
[----:B------:R-:W-:Y:S02]  /*3b10*/  VIADD R0, R0, 0xa0 ;  /* 0x000000a000007836 */ /* 0x000fe40000000000 */
[----:B------:R-:W-:Y:S01]  /*3b20*/  VIADD R8, R8, 0x1 ;  /* 0x0000000108087836 */ /* 0x000fe20000000000 */
[----:B------:R-:W-:Y:S01]  /*3b30*/  @!PT LDS RZ, [RZ] ;  /* 0x00000000fffff984 */ /* 0x000fe20000000800 */
[----:B------:R-:W-:Y:S01]  /*3b40*/  @!PT LDS RZ, [RZ] ;  /* 0x00000000fffff984 */ /* 0x000fe20000000800 */
[----:B------:R-:W-:Y:S01]  /*3b50*/  @!PT LDS RZ, [RZ] ;  /* 0x00000000fffff984 */ /* 0x000fe20000000800 */
[----:B------:R-:W-:Y:S01]  /*3b60*/  @!PT LDS RZ, [RZ] ;  /* 0x00000000fffff984 */ /* 0x000fe20000000800 */
[----:B------:R2:W-:Y:S06]  /*3b70*/  MEMBAR.ALL.CTA ;  /* 0x0000000000007992 */ /* 0x0005ec0000008000 */
[----:B--2---:R-:W2:Y:S01]  /*3b80*/  FENCE.VIEW.ASYNC.S ;  /* 0x00000000000073c6 */ /* 0x004ea20000000000 */
[----:B------:R-:W-:-:S04]  /*3b90*/  PRMT R0, RZ, 0x654, R0 ;  /* 0x00000654ff007816 */ /* 0x000fc80000000000 */
[----:B--2---:R2:W-:Y:S01]  /*3ba0*/  SYNCS.ARRIVE.TRANS64.RED.A1T0 RZ, [R0+URZ], RZ ;  /* 0x000000ff00ff79a7 */ /* 0x0045e200081004ff */
[----:B-1----:R-:W-:Y:S01]  /*3bb0*/  LOP3.LUT P1, RZ, R6, 0x1, RZ, 0xc0, !PT ;  /* 0x0000000106ff7812 */ /* 0x002fe2000782c0ff */
[----:B--2---:R-:W-:-:S12]  /*3bc0*/  BRA.U UP3, `(.L_x_70) ;  /* 0x0000000503587547 */ /* 0x004fd8000b800000 */
[----:B------:R-:W1:Y:S01]  /*3bd0*/  LDCU UR4, c[0x0][0x38c] ;  /* 0x00007180ff0477ac */ /* 0x000e620008000800 */
[----:B------:R-:W-:Y:S02]  /*3be0*/  PLOP3.LUT P2, PT, PT, PT, PT, 0x80, 0x8 ;  /* 0x000000000008781c */ /* 0x000fe40003f4f070 */
[----:B------:R-:W-:Y:S01]  /*3bf0*/  SHF.L.U32 R4, R9, 0x1f, RZ ;  /* 0x0000001f09047819 */ /* 0x000fe200000006ff */
[----:B------:R-:W-:Y:S02]  /*3c00*/  ULEA UR46, UR47, UR41, 0x3 ;  /* 0x000000292f2e7291 */ /* 0x000fe4000f8e18ff */
[----:B------:R-:W-:Y:S02]  /*3c10*/  ULEA UR36, UR47, UR67, 0x7 ;  /* 0x000000432f247291 */ /* 0x000fe4000f8e38ff */
[----:B-1----:R-:W-:-:S06]  /*3c20*/  UISETP.GE.AND UP0, UPT, UR4, 0x1, UPT ;  /* 0x000000010400788c */ /* 0x002fcc000bf06270 */
[----:B------:R-:W-:-:S05]  /*3c30*/  PLOP3.LUT P0, PT, PT, PT, UP0, 0x80, 0x8 ;  /* 0x000000000008781c */ /* 0x000fca0003f0f008 */
[----:B------:R-:W-:-:S08]  /*3c40*/  @UP0 ULEA UR4, UR38, UR41, 0x3 ;  /* 0x0000002926040291 */ /* 0x000fd0000f8e18ff */
[----:B------:R-:W-:-:S04]  /*3c50*/  @P0 SHF.L.U32 R0, R2, 0x1f, RZ ;  /* 0x0000001f02000819 */ /* 0x000fc800000006ff */
[----:B------:R1:W2:Y:S01]  /*3c60*/  @P0 SYNCS.PHASECHK.TRANS64.TRYWAIT P2, [UR4], R0 ;  /* 0x00000000ff0005a7 */ /* 0x0002a20008041104 */
[----:B------:R-:W3:Y:S02]  /*3c70*/  SYNCS.PHASECHK.TRANS64.TRYWAIT P0, [UR46+0xd0], R4 ;  /* 0x0000d004ff0075a7 */ /* 0x000ee4000800112e */
[----:B-123--:R-:W-:Y:S05]  /*3c80*/  @!P0 BRA `(.L_x_71) ;  /* 0x0000008400dc8947 */ /* 0x00efea0003800000 */
.L_x_207:
[----:B------:R-:W-:Y:S01]  /*3c90*/  UMOV UR42, UR37 ;  /* 0x00000025002a7c82 */ /* 0x000fe20008000000 */
[----:B------:R-:W-:Y:S05]  /*3ca0*/  BRA.U !UP0, `(.L_x_72) ;  /* 0x0000000508107547 */ /* 0x000fea000b800000 */
[----:B------:R-:W-:Y:S02]  /*3cb0*/  UIADD3 UR42, UPT, UPT, UR66, UR37, URZ ;  /* 0x00000025422a7290 */ /* 0x000fe4000fffe0ff */
[----:B------:R-:W-:Y:S01]  /*3cc0*/  UPLOP3.LUT UP2, UPT, UPT, UPT, UPT, 0x40, 0x4 ;  /* 0x000000000004789c */ /* 0x000fe20003f4e870 */
[----:B------:R-:W-:Y:S01]  /*3cd0*/  UMOV UR39, UR64 ;  /* 0x0000004000277c82 */ /* 0x000fe20008000000 */
[----:B------:R-:W-:-:S09]  /*3ce0*/  UMOV UR5, UR38 ;  /* 0x0000002600057c82 */ /* 0x000fd20008000000 */
.L_x_75:
[----:B------:R-:W-:Y:S01]  /*3cf0*/  ULEA UR7, UR5, UR41, 0x3 ;  /* 0x0000002905077291 */ /* 0x000fe2000f8e18ff */
[----:B--23--:R-:W-:Y:S11]  /*3d00*/  @P2 BRA `(.L_x_73) ;  /* 0x00000000000c2947 */ /* 0x00cff60003800000 */
[----:B-1----:R-:W-:Y:S04]  /*3d10*/  SHF.L.U32 R4, R2, 0x1f, RZ ;  /* 0x0000001f02047819 */ /* 0x002fe800000006ff */
[----:B------:R-:W1:Y:S02]  /*3d20*/  SYNCS.PHASECHK.TRANS64.TRYWAIT P0, [UR7], R4 ;  /* 0x00000004ff0075a7 */ /* 0x000e640008001107 */
[----:B-1----:R-:W-:Y:S05]  /*3d30*/  @!P0 BRA `(.L_x_74) ;  /* 0x0000008400c88947 */ /* 0x002fea0003800000 */
.L_x_73:
[----:B------:R-:W-:Y:S01]  /*3d40*/  UISETP.NE.AND UP0, UPT, UR39, 0x1, UPT ;  /* 0x000000012700788c */ /* 0x000fe2000bf05270 */
[----:B------:R-:W-:Y:S01]  /*3d50*/  PLOP3.LUT P2, PT, PT, PT, PT, 0x80, 0x8 ;  /* 0x000000000008781c */ /* 0x000fe20003f4f070 */
[----:B------:R-:W-:Y:S02]  /*3d60*/  UIADD3 UR4, UPT, UPT, UR5, 0x1, URZ ;  /* 0x0000000105047890 */ /* 0x000fe4000fffe0ff */
[----:B------:R-:W-:Y:S02]  /*3d70*/  UIADD3 UR40, UPT, UPT, UR7, 0x20, URZ ;  /* 0x0000002007287890 */ /* 0x000fe4000fffe0ff */
[----:B------:R-:W-:Y:S01]  /*3d80*/  UISETP.NE.AND UP1, UPT, UR4, 0x4, UPT ;  /* 0x000000040400788c */ /* 0x000fe2000bf25270 */
[----:B------:R-:W-:Y:S01]  /*3d90*/  PLOP3.LUT P0, PT, PT, PT, UP0, 0x80, 0x8 ;  /* 0x000000000008781c */ /* 0x000fe20003f0f008 */
[----:B------:R-:W-:Y:S02]  /*3da0*/  UIADD3 UR37, UPT, UPT, UR37, 0x1, URZ ;  /* 0x0000000125257890 */ /* 0x000fe4000fffe0ff */
[----:B------:R-:W-:Y:S02]  /*3db0*/  USEL UR6, URZ, 0x1, UP1 ;  /* 0x00000001ff067887 */ /* 0x000fe40008800000 */
[----:B------:R-:W-:Y:S02]  /*3dc0*/  USEL UR38, UR4, URZ, UP1 ;  /* 0x000000ff04267287 */ /* 0x000fe40008800000 */
[----:B------:R-:W-:Y:S02]  /*3dd0*/  UIADD3 UR39, UPT, UPT, UR39, -0x1, URZ ;  /* 0xffffffff27277890 */ /* 0x000fe4000fffe0ff */
[----:B------:R-:W-:Y:S01]  /*3de0*/  @UP0 ULEA UR4, UR38, UR41, 0x3 ;  /* 0x0000002926040291 */ /* 0x000fe2000f8e18ff */
[----:B------:R-:W-:Y:S01]  /*3df0*/  LOP3.LUT R2, R2, UR6, RZ, 0x3c, !PT ;  /* 0x0000000602027c12 */ /* 0x000fe2000f8e3cff */
[----:B------:R-:W-:Y:S02]  /*3e00*/  ULEA UR6, UR5, UR45, 0xa ;  /* 0x0000002d05067291 */ /* 0x000fe4000f8e50ff */
[----:B------:R-:W-:Y:S01]  /*3e10*/  UISETP.NE.AND UP0, UPT, UR37, UR42, UPT ;  /* 0x0000002a2500728c */ /* 0x000fe2000bf05270 */
[----:B-1----:R-:W-:Y:S01]  /*3e20*/  @P0 SHF.L.U32 R0, R2, 0x1f, RZ ;  /* 0x0000001f02000819 */ /* 0x002fe200000006ff */
[----:B------:R-:W-:Y:S02]  /*3e30*/  UIADD3 UR34, UPT, UPT, UR6, 0x2, URZ ;  /* 0x0000000206227890 */ /* 0x000fe4000fffe0ff */
[----:B------:R-:W-:Y:S01]  /*3e40*/  UIADD3 UR30, UPT, UPT, UR6, 0x4, URZ ;  /* 0x00000004061e7890 */ /* 0x000fe2000fffe0ff */
[----:B------:R2:W3:Y:S01]  /*3e50*/  @P0 SYNCS.PHASECHK.TRANS64.TRYWAIT P2, [UR4], R0 ;  /* 0x00000000ff0005a7 */ /* 0x0004e20008041104 */
[----:B------:R-:W-:Y:S02]  /*3e60*/  ULEA UR4, UR5, UR44, 0xb ;  /* 0x0000002c05047291 */ /* 0x000fe4000f8e58ff */
[----:B------:R-:W-:Y:S02]  /*3e70*/  UIADD3 UR26, UPT, UPT, UR6, 0x6, URZ ;  /* 0x00000006061a7890 */ /* 0x000fe4000fffe0ff */
        /* <DEDUP_REMOVED lines=10> */
[----:B------:R-:W-:Y:S01]  /*3f20*/  UIADD3 UR8, UPT, UPT, UR4, 0x406, URZ ;  /* 0x0000040604087890 */ /* 0x000fe2000fffe0ff */
[----:B------:R-:W-:Y:S01]  /*3f30*/  UMOV UR7, 0x40004040 ;  /* 0x4000404000077882 */ /* 0x000fe20000000000 */
[----:B------:R-:W-:Y:S01]  /*3f40*/  UMOV UR5, 0x40004040 ;  /* 0x4000404000057882 */ /* 0x000fe20000000000 */
[----:B------:R-:W-:Y:S01]  /*3f50*/  UMOV UR35, 0x40004040 ;  /* 0x4000404000237882 */ /* 0x000fe20000000000 */
[----:B------:R1:W-:Y:S01]  /*3f60*/  UTCHMMA.2CTA gdesc[UR4], gdesc[UR6], tmem[UR36], tmem[UR62], idesc[UR63], UP2 ;  /* 0x00ff3e06040075ea */ /* 0x0003e20009200024 */
[----:B------:R-:W-:Y:S01]  /*3f70*/  UPLOP3.LUT UP2, UPT, UPT, UPT, UPT, 0x80, 0x8 ;  /* 0x000000000008789c */ /* 0x000fe20003f4f070 */
[----:B------:R-:W-:Y:S01]  /*3f80*/  UMOV UR33, 0x40004040 ;  /* 0x4000404000217882 */ /* 0x000fe20000000000 */
[----:B------:R-:W-:Y:S01]  /*3f90*/  UMOV UR31, 0x40004040 ;  /* 0x40004040001f7882 */ /* 0x000fe20000000000 */
[----:B------:R2:W-:Y:S01]  /*3fa0*/  UTCHMMA.2CTA gdesc[UR32], gdesc[UR34], tmem[UR36], tmem[UR60], idesc[UR61], UPT ;  /* 0x00ff3c22200075ea */ /* 0x0005e2000ba00024 */
        /* <DEDUP_REMOVED lines=14> */
[----:B------:R-:W-:Y:S01]  /*4090*/  UMOV UR9, 0x40004040 ;  /* 0x4000404000097882 */ /* 0x000fe20000000000 */
[----:B------:R2:W-:Y:S01]  /*40a0*/  UTCHMMA.2CTA gdesc[UR12], gdesc[UR14], tmem[UR36], tmem[UR50], idesc[UR51], UPT ;  /* 0x00ff320e0c0075ea */ /* 0x0005e2000ba00024 */
[----:B------:R2:W-:Y:S01]  /*40b0*/  UTCHMMA.2CTA gdesc[UR8], gdesc[UR10], tmem[UR36], tmem[UR48], idesc[UR49], UPT ;  /* 0x00ff300a080075ea */ /* 0x0005e2000ba00024 */
[----:B------:R2:W-:Y:S01]  /*40c0*/  UTCBAR.2CTA.MULTICAST [UR40], URZ, UR43 ;  /* 0x000000ff280073e9 */ /* 0x0005e2000820082b */
[----:B-1----:R-:W-:Y:S01]  /*40d0*/  UMOV UR5, UR38 ;  /* 0x0000002600057c82 */ /* 0x002fe20008000000 */
[----:B------:R-:W-:Y:S05]  /*40e0*/  BRA.U UP0, `(.L_x_75) ;  /* 0xfffffffd00007547 */ /* 0x000fea000b83ffff */
.L_x_72:
[----:B------:R-:W-:Y:S01]  /*40f0*/  UIADD3 UR4, UPT, UPT, UR46, 0xb0, URZ ;  /* 0x000000b02e047890 */ /* 0x000fe2000fffe0ff */
[----:B------:R-:W-:-:S08]  /*4100*/  UMOV UR37, UR42 ;  /* 0x0000002a00257c82 */ /* 0x000fd00008000000 */
[----:B------:R4:W-:Y:S01]  /*4110*/  UTCBAR.2CTA.MULTICAST [UR4], URZ, UR65 ;  /* 0x000000ff040073e9 */ /* 0x0009e20008200841 */
[----:B------:R-:W-:Y:S02]  /*4120*/  NOP ;  /* 0x0000000000007918 */ /* 0x000fe40000000000 */
.L_x_70:
[----:B----4-:R-:W-:Y:S01]  /*4130*/  UIADD3 UR4, UPT, UPT, UR47, 0x1, URZ ;  /* 0x000000012f047890 */ /* 0x010fe2000fffe0ff */
[----:B------:R-:W-:-:S03]  /*4140*/  ISETP.NE.AND P0, PT, R8, 0x2, PT ;  /* 0x000000020800780c */ /* 0x000fc60003f05270 */
[----:B------:R-:W-:Y:S01]  /*4150*/  UISETP.NE.AND UP0, UPT, UR4, 0x4, UPT ;  /* 0x000000040400788c */ /* 0x000fe2000bf05270 */
[----:B-12---:R-:W-:Y:S02]  /*4160*/  SEL R0, RZ, 0x1, P0 ;  /* 0x00000001ff007807 */ /* 0x006fe40000000000 */
[----:B------:R-:W-:Y:S01]  /*4170*/  SEL R8, R8, RZ, P0 ;  /* 0x000000ff08087207 */ /* 0x000fe20000000000 */
[----:B------:R-:W-:Y:S01]  /*4180*/  USEL UR5, URZ, 0x1, UP0 ;  /* 0x00000001ff057887 */ /* 0x000fe20008000000 */
[----:B------:R-:W-:Y:S01]  /*4190*/  LOP3.LUT R3, R3, R0, RZ, 0x3c, !PT ;  /* 0x0000000003037212 */ /* 0x000fe200078e3cff */
[----:B------:R-:W-:-:S04]  /*41a0*/  USEL UR47, UR4, URZ, UP0 ;  /* 0x000000ff042f7287 */ /* 0x000fc80008000000 */
[----:B------:R-:W-:Y:S01]  /*41b0*/  LOP3.LUT R9, R9, UR5, RZ, 0x3c, !PT ;  /* 0x0000000509097c12 */ /* 0x000fe2000f8e3cff */
[----:B------:R-:W-:Y:S07]  /*41c0*/  @P1 BRA `(.L_x_76) ;  /* 0xfffffff800381947 */ /* 0x000fee000383ffff */
[----:B------:R-:W1:Y:S01]  /*41d0*/  S2UR UR8, SR_CgaCtaId ;  /* 0x00000000000879c3 */ /* 0x000e620000008800 */
[----:B------:R-:W-:Y:S01]  /*41e0*/  ELECT P0, URZ, PT ;  /* 0x0000000000ff782f */ /* 0x000fe20003800000 */
[----:B------:R-:W-:Y:S01]  /*41f0*/  HFMA2 R0, -RZ, RZ, 0, 5.9604644775390625e-08 ;  /* 0x00000001ff007431 */ /* 0x000fe200000001ff */
[----:B------:R-:W-:-:S05]  /*4200*/  UMOV UR4, 0x40 ;  /* 0x0000004000047882 */ /* 0x000fca0000000000 */
[----:B------:R-:W-:Y:S01]  /*4210*/  UVIRTCOUNT.DEALLOC.SMPOOL 0x80 ;  /* 0x000000800000784c */ /* 0x000fe20000000000 */
[----:B------:R-:W-:Y:S02]  /*4220*/  UISETP.NE.AND UP1, UPT, UR68, URZ, UPT ;  /* 0x000000ff4400728c */ /* 0x000fe4000bf25270 */
[----:B-1----:R-:W-:-:S09]  /*4230*/  ULEA UR8, UR8, UR4, 0x18 ;  /* 0x0000000408087291 */ /* 0x002fd2000f8ec0ff */
[----:B------:R1:W-:Y:S01]  /*4240*/  @P0 STS.U8 [UR8+0x1c], R0 ;  /* 0x00001c00ff000988 */ /* 0x0003e20008000008 */
[----:B------:R-:W-:Y:S05]  /*4250*/  BRA.U UP1, `(.L_x_77) ;  /* 0x0000000101a07547 */ /* 0x000fea000b800000 */
[----:B------:R-:W-:Y:S01]  /*4260*/  UIADD3 UR7, UPT, UPT, UR41, 0xd0, URZ ;  /* 0x000000d029077890 */ /* 0x000fe2000fffe0ff */
[----:B------:R-:W-:-:S03]  /*4270*/  SHF.L.U32 R2, R9, 0x1f, RZ ;  /* 0x0000001f09027819 */ /* 0x000fc600000006ff */
[----:B------:R-:W-:-:S09]  /*4280*/  ULEA UR4, UR47, UR7, 0x3 ;  /* 0x000000072f047291 */ /* 0x000fd2000f8e18ff */
[----:B------:R-:W2:Y:S02]  /*4290*/  SYNCS.PHASECHK.TRANS64.TRYWAIT P0, [UR4], R2 ;  /* 0x00000002ff0075a7 */ /* 0x000ea40008001104 */
[----:B--2---:R-:W-:Y:S05]  /*42a0*/  @!P0 BRA `(.L_x_78) ;  /* 0x0000008000848947 */ /* 0x004fea0003800000 */
.L_x_210:
        /* <DEDUP_REMOVED lines=9> */
.L_x_212:
        /* <DEDUP_REMOVED lines=9> */
.L_x_214:
[----:B------:R-:W-:-:S04]  /*43d0*/  UIADD3 UR4, UPT, UPT, UR4, 0x1, URZ ;  /* 0x0000000104047890 */ /* 0x000fc8000fffe0ff */
[----:B------:R-:W-:-:S04]  /*43e0*/  UISETP.NE.AND UP0, UPT, UR4, 0x4, UPT ;  /* 0x000000040400788c */ /* 0x000fc8000bf05270 */
[----:B------:R-:W-:Y:S02]  /*43f0*/  USEL UR5, URZ, 0x1, UP0 ;  /* 0x00000001ff057887 */ /* 0x000fe40008000000 */
[----:B------:R-:W-:-:S04]  /*4400*/  USEL UR4, UR4, URZ, UP0 ;  /* 0x000000ff04047287 */ /* 0x000fc80008000000 */
[----:B------:R-:W-:Y:S01]  /*4410*/  ULEA UR4, UR4, UR7, 0x3 ;  /* 0x0000000704047291 */ /* 0x000fe2000f8e18ff */
[----:B------:R-:W-:-:S04]  /*4420*/  LOP3.LUT R2, R2, UR5, RZ, 0x3c, !PT ;  /* 0x0000000502027c12 */ /* 0x000fc8000f8e3cff */
[----:B------:R-:W-:Y:S01]  /*4430*/  SHF.L.U32 R2, R2, 0x1f, RZ ;  /* 0x0000001f02027819 */ /* 0x000fe200000006ff */
[----:B-1----:R-:W-:-:S04]  /*4440*/  IMAD.U32 R0, RZ, RZ, UR4 ;  /* 0x00000004ff007e24 */ /* 0x002fc8000f8e00ff */
[----:B------:R1:W2:Y:S03]  /*4450*/  SYNCS.PHASECHK.TRANS64.TRYWAIT P0, [R0+URZ], R2 ;  /* 0x00000002000075a7 */ /* 0x0002a600080011ff */
[----:B--2---:R-:W-:Y:S05]  /*4460*/  @!P0 NANOSLEEP.SYNCS 0x989680 ;  /* 0x009896800000895d */ /* 0x004fea0003900000 */
[----:B------:R-:W2:Y:S02]  /*4470*/  @!P0 SYNCS.PHASECHK.TRANS64 P0, [R0+URZ], R2 ;  /* 0x00000002000085a7 */ /* 0x000ea400080010ff */
[----:B--2---:R-:W-:Y:S05]  /*4480*/  @P0 BRA `(.L_x_81) ;  /* 0x0000000000200947 */ /* 0x004fea0003800000 */
.L_x_82:
[----:B--2---:R2:W4:Y:S02]  /*4490*/  SYNCS.PHASECHK.TRANS64.TRYWAIT P0, [R0+URZ], R2 ;  /* 0x00000002000075a7 */ /* 0x00452400080011ff */
[----:B----4-:R-:W-:Y:S05]  /*44a0*/  @!P0 NANOSLEEP.SYNCS 0x989680 ;  /* 0x009896800000895d */ /* 0x010fea0003900000 */
[----:B------:R-:W4:Y:S02]  /*44b0*/  @!P0 SYNCS.PHASECHK.TRANS64 P0, [R0+URZ], R2 ;  /* 0x00000002000085a7 */ /* 0x000f2400080010ff */
[----:B----4-:R-:W-:Y:S05]  /*44c0*/  @!P0 BRA `(.L_x_82) ;  /* 0xfffffffc00f08947 */ /* 0x010fea000383ffff */
[----:B------:R-:W-:Y:S05]  /*44d0*/  BRA `(.L_x_81) ;  /* 0x00000000000c7947 */ /* 0x000fea0003800000 */
.L_x_77:
[----:B------:R-:W-:-:S04]  /*44e0*/  UIADD3 UR4, UPT, UPT, UR41, 0x110, URZ ;  /* 0x0000011029047890 */ /* 0x000fc8000fffe0ff */
[----:B------:R-:W-:-:S09]  /*44f0*/  UPRMT UR4, UR69, 0x654, UR4 ;  /* 0x0000065445047896 */ /* 0x000fd20008000004 */
[----:B------:R-:W-:Y:S03]  /*4500*/  SYNCS.ARRIVE.TRANS64.RED.A1T0 RZ, [UR4], RZ ;  /* 0x000000ffffff79a7 */ /* 0x000fe60008100404 */
.L_x_81:
[----:B-12---:R-:W-:Y:S01]  /*4510*/  SHF.L.U32 R2, RZ, 0x1f, RZ ;  /* 0x0000001fff027819 */ /* 0x006fe200000006ff */
[----:B------:R-:W-:Y:S01]  /*4520*/  UIADD3 UR4, UPT, UPT, UR41, 0x110, URZ ;  /* 0x0000011029047890 */ /* 0x000fe2000fffe0ff */
[----:B------:R-:W-:Y:S02]  /*4530*/  PLOP3.LUT P0, PT, PT, PT, UP1, 0x80, 0x8 ;  /* 0x000000000008781c */ /* 0x000fe40003f0f018 */
[----:B------:R-:W1:Y:S02]  /*4540*/  SYNCS.PHASECHK.TRANS64.TRYWAIT P1, [UR41+0x110], R2 ;  /* 0x00011002ff0075a7 */ /* 0x000e640008021129 */
[----:B-1----:R-:W-:Y:S09]  /*4550*/  @!P1 BRA `(.L_x_83) ;  /* 0x0000008000209947 */ /* 0x002ff20003800000 */
.L_x_216:
[----:B------:R-:W-:Y:S01]  /*4560*/  @!UP1 UPRMT UR4, UR69, 0x654, UR4 ;  /* 0x0000065445049896 */ /* 0x000fe20008000004 */
[----:B------:R-:W-:Y:S01]  /*4570*/  UMOV UR5, 0xffff ;  /* 0x0000ffff00057882 */ /* 0x000fe20000000000 */
[----:B------:R-:W-:-:S07]  /*4580*/  UMOV UR6, 0x1 ;  /* 0x0000000100067882 */ /* 0x000fce0000000000 */
[----:B------:R-:W-:Y:S01]  /*4590*/  @!P0 SYNCS.ARRIVE.TRANS64.RED.A1T0 RZ, [UR4], RZ ;  /* 0x000000ffffff89a7 */ /* 0x000fe20008100404 */
[----:B------:R-:W-:Y:S01]  /*45a0*/  NOP ;  /* 0x0000000000007918 */ /* 0x000fe20000000000 */
[----:B-1----:R-:W1:Y:S01]  /*45b0*/  LDS R0, [UR8+0x14] ;  /* 0x00001408ff007984 */ /* 0x002e620008000800 */
[----:B------:R-:W-:-:S04]  /*45c0*/  ULOP3.LUT UR4, UR67, 0xffff, URZ, 0xc0, !UPT ;  /* 0x0000ffff43047892 */ /* 0x000fc8000f8ec0ff */
[----:B------:R-:W-:-:S04]  /*45d0*/  USHF.R.U32.HI UR4, URZ, 0x5, UR4 ;  /* 0x00000005ff047899 */ /* 0x000fc80008011604 */
[----:B------:R-:W-:Y:S02]  /*45e0*/  USHF.L.U32 UR5, UR5, UR4, URZ ;  /* 0x0000000405057299 */ /* 0x000fe400080006ff */
[----:B------:R-:W-:-:S04]  /*45f0*/  USHF.L.U32 UR4, UR6, UR4, URZ ;  /* 0x0000000406047299 */ /* 0x000fc800080006ff */
[----:B-1----:R-:W-:-:S04]  /*4600*/  LOP3.LUT R0, R0, UR5, RZ, 0xc0, !PT ;  /* 0x0000000500007c12 */ /* 0x002fc8000f8ec0ff */
[----:B------:R-:W-:-:S13]  /*4610*/  ISETP.NE.AND P0, PT, R0, UR5, PT ;  /* 0x0000000500007c0c */ /* 0x000fda000bf05270 */
[----:B------:R-:W-:Y:S05]  /*4620*/  @P0 BRA `(.L_x_84) ;  /* 0x0000000000580947 */ /* 0x000fea0003800000 */
[----:B------:R-:W1:Y:S02]  /*4630*/  LDS R0, [UR8+0x18] ;  /* 0x00001808ff007984 */ /* 0x000e640008000800 */
[----:B-1----:R-:W-:-:S04]  /*4640*/  LOP3.LUT R0, R0, UR4, RZ, 0xc0, !PT ;  /* 0x0000000400007c12 */ /* 0x002fc8000f8ec0ff */
[----:B------:R-:W-:-:S13]  /*4650*/  ISETP.NE.AND P0, PT, R0, UR4, PT ;  /* 0x0000000400007c0c */ /* 0x000fda000bf05270 */
[----:B------:R-:W-:Y:S05]  /*4660*/  @P0 BRA `(.L_x_85) ;  /* 0x00000000003c0947 */ /* 0x000fea0003800000 */
[----:B------:R-:W1:Y:S01]  /*4670*/  S2R R2, SR_LANEID ;  /* 0x0000000000027919 */ /* 0x000e620000000000 */
[----:B------:R-:W-:-:S06]  /*4680*/  ULOP3.LUT UR5, URZ, UR5, URZ, 0x33, !UPT ;  /* 0x00000005ff057292 */ /* 0x000fcc000f8e33ff */
[----:B------:R-:W-:-:S04]  /*4690*/  IMAD.U32 R0, RZ, RZ, UR5 ;  /* 0x00000005ff007e24 */ /* 0x000fc8000f8e00ff */
[----:B------:R2:W4:Y:S02]  /*46a0*/  REDUX UR7, R0 ;  /* 0x00000000000773c4 */ /* 0x0005240000000000 */
[----:B------:R1:W-:Y:S01]  /*46b0*/  UTCATOMSWS.AND URZ, UR5 ;  /* 0x0000000500ff79e3 */ /* 0x0003e20008000000 */
[----:B--2---:R-:W-:Y:S01]  /*46c0*/  LOP3.LUT R0, RZ, UR4, RZ, 0x33, !PT ;  /* 0x00000004ff007c12 */ /* 0x004fe2000f8e33ff */
[----:B------:R-:W-:Y:S02]  /*46d0*/  VOTEU.ANY UR4, UPT, PT ;  /* 0x0000000000047886 */ /* 0x000fe400038e0100 */
[----:B------:R-:W-:Y:S02]  /*46e0*/  UFLO.U32 UR4, UR4 ;  /* 0x00000004000472bd */ /* 0x000fe400080e0000 */
[----:B------:R-:W2:Y:S04]  /*46f0*/  REDUX UR6, R0 ;  /* 0x00000000000673c4 */ /* 0x000ea80000000000 */
[----:B-1----:R-:W-:-:S02]  /*4700*/  ISETP.EQ.U32.AND P0, PT, R2, UR4, PT ;  /* 0x0000000402007c0c */ /* 0x002fc4000bf02070 */
[----:B----4-:R-:W-:-:S11]  /*4710*/  MOV R2, UR7 ;  /* 0x0000000700027c02 */ /* 0x010fd60008000f00 */
[----:B------:R1:W-:Y:S01]  /*4720*/  @P0 ATOMS.AND RZ, [UR8+0x14], R2 ;  /* 0x00001402ffff098c */ /* 0x0003e2000a800008 */
[----:B--2---:R-:W-:-:S05]  /*4730*/  IMAD.U32 R0, RZ, RZ, UR6 ;  /* 0x00000006ff007e24 */ /* 0x004fca000f8e00ff */
[----:B------:R1:W-:Y:S01]  /*4740*/  @P0 ATOMS.AND RZ, [UR8+0x18], R0 ;  /* 0x00001800ffff098c */ /* 0x0003e2000a800008 */
[----:B------:R-:W-:Y:S05]  /*4750*/  BRA `(.L_x_86) ;  /* 0x0000000000147947 */ /* 0x000fea0003800000 */
.L_x_85:
[----:B------:R-:W-:Y:S02]  /*4760*/  MOV R2, 0x4780 ;  /* 0x0000478000027802 */ /* 0x000fe40000000f00 */
[----:B---3-5:R-:W-:Y:S05]  /*4770*/  CALL.REL.NOINC `($__internal_0_$__cuda_sm10x_tcgen05_guardrail_trap_col_being_dealloced_not_returned_by_alloc) ;  /* 0x0000008400b07944 */ /* 0x028fea0003c00000 */
[----:B------:R-:W-:Y:S05]  /*4780*/  BRA `(.L_x_86) ;  /* 0x0000000000087947 */ /* 0x000fea0003800000 */
.L_x_84:
[----:B------:R-:W-:Y:S02]  /*4790*/  MOV R2, 0x47b0 ;  /* 0x000047b000027802 */ /* 0x000fe40000000f00 */
[----:B---3-5:R-:W-:Y:S05]  /*47a0*/  CALL.REL.NOINC `($__internal_2_$__cuda_sm10x_tcgen05_guardrail_trap_unallocated_columns_being_dealloced) ;  /* 0x0000008400bc7944 */ /* 0x028fea0003c00000 */
.L_x_86:
[----:B------:R-:W-:Y:S01]  /*47b0*/  NOP ;  /* 0x0000000000007918 */ /* 0x000fe20000000000 */
[----:B------:R-:W-:Y:S05]  /*47c0*/  EXIT ;  /* 0x000000000000794d */ /* 0x000fea0003800000 */
.L_x_57:
[----:B------:R-:W-:-:S09]  /*47d0*/  UISETP.NE.OR UP0, UPT, UR18, 0x3, !UP3 ;  /* 0x000000031200788c */ /* 0x000fd2000df05670 */
[----:B------:R-:W-:Y:S05]  /*47e0*/  BRA.U UP0, `(.L_x_87) ;  /* 0x0000001500c47547 */ /* 0x000fea000b800000 */
[----:B------:R-:W1:Y:S01]  /*47f0*/  LDCU UR37, c[0x0][0x370] ;  /* 0x00006e00ff2577ac */ /* 0x000e620008000800 */
[----:B------:R-:W2:Y:S01]  /*4800*/  LDC.64 R16, c[0x0][0x348] ;  /* 0x0000d200ff107b82 */ /* 0x000ea20000000a00 */
[----:B------:R-:W-:Y:S01]  /*4810*/  HFMA2 R14, -RZ, RZ, 0, 0 ;  /* 0x00000000ff0e7431 */ /* 0x000fe200000001ff */
[----:B------:R-:W-:Y:S01]  /*4820*/  MOV R13, RZ ;  /* 0x000000ff000d7202 */ /* 0x000fe20000000f00 */
[----:B------:R-:W1:Y:S01]  /*4830*/  LDCU.128 UR48, c[0x0][0xb10] ;  /* 0x00016200ff3077ac */ /* 0x000e620008000c00 */
[----:B------:R-:W-:Y:S01]  /*4840*/  HFMA2 R7, -RZ, RZ, 0, 0.0078125 ;  /* 0x00002000ff077431 */ /* 0x000fe200000001ff */
[----:B------:R-:W3:Y:S03]  /*4850*/  LDCU UR31, c[0x0][0x374] ;  /* 0x00006e80ff1f77ac */ /* 0x000ee60008000800 */
[----:B------:R-:W4:Y:S01]  /*4860*/  LDC.64 R2, c[0x0][0x888] ;  /* 0x00022200ff027b82 */ /* 0x000f220000000a00 */
[----:B------:R-:W3:Y:S01]  /*4870*/  LDCU UR15, c[0x0][0xb0c] ;  /* 0x00016180ff0f77ac */ /* 0x000ee20008000800 */
[----:B------:R-:W2:Y:S06]  /*4880*/  LDCU UR46, c[0x0][0xb20] ;  /* 0x00016400ff2e77ac */ /* 0x000eac0008000800 */
[----:B------:R-:W4:Y:S01]  /*4890*/  LDC.64 R4, c[0x0][0x890] ;  /* 0x00022400ff047b82 */ /* 0x000f220000000a00 */
[----:B------:R-:W2:Y:S01]  /*48a0*/  LDCU UR4, c[0x0][0xb30] ;  /* 0x00016600ff0477ac */ /* 0x000ea20008000800 */
[----:B-1----:R-:W-:-:S02]  /*48b0*/  UIMAD.WIDE.U32 UR6, UR37, UR48, URZ ;  /* 0x00000030250672a5 */ /* 0x002fc4000f8e00ff */
[----:B---3--:R-:W-:Y:S01]  /*48c0*/  UIMAD.WIDE.U32 UR8, UR31, UR51, URZ ;  /* 0x000000331f0872a5 */ /* 0x008fe2000f8e00ff */
[----:B------:R-:W-:Y:S01]  /*48d0*/  UMOV UR21, 0x400 ;  /* 0x0000040000157882 */ /* 0x000fe20000000000 */
[----:B------:R-:W-:Y:S02]  /*48e0*/  UPLOP3.LUT UP1, UPT, UPT, UPT, UPT, 0x40, 0x4 ;  /* 0x000000000004789c */ /* 0x000fe40003f2e870 */
[----:B------:R-:W-:Y:S01]  /*48f0*/  ULEA UR21, UR52, UR21, 0x18 ;  /* 0x0000001534157291 */ /* 0x000fe2000f8ec0ff */
[----:B------:R-:W-:Y:S02]  /*4900*/  UMOV UR6, UR7 ;  /* 0x0000000700067c82 */ /* 0x000fe40008000000 */
[----:B------:R-:W-:Y:S01]  /*4910*/  UMOV UR38, UR9 ;  /* 0x0000000900267c82 */ /* 0x000fe20008000000 */
[----:B------:R-:W-:Y:S02]  /*4920*/  UISETP.GE.AND UP0, UPT, UR45, 0x1, UPT ;  /* 0x000000012d00788c */ /* 0x000fe4000bf06270 */
[----:B------:R-:W-:Y:S01]  /*4930*/  UISETP.NE.AND UP4, UPT, UR45, 0x1, UPT ;  /* 0x000000012d00788c */ /* 0x000fe2000bf85270 */
[----:B------:R-:W1:Y:S01]  /*4940*/  LDCU.64 UR22, c[0x0][0xb28] ;  /* 0x00016500ff1677ac */ /* 0x000e620008000a00 */
[----:B------:R-:W-:-:S02]  /*4950*/  UISETP.NE.AND UP6, UPT, UR15, 0x1, UPT ;  /* 0x000000010f00788c */ /* 0x000fc4000bfc5270 */
[----:B------:R-:W-:Y:S02]  /*4960*/  UISETP.NE.AND UP5, UPT, UR50, 0x1, UPT ;  /* 0x000000013200788c */ /* 0x000fe4000bfa5270 */
[----:B------:R-:W-:Y:S02]  /*4970*/  UIADD3 UR41, UPT, UPT, UR21, 0x40, URZ ;  /* 0x0000004015297890 */ /* 0x000fe4000fffe0ff */
[----:B------:R-:W-:Y:S02]  /*4980*/  UIADD3 UR33, UPT, UPT, UR21, 0x48, URZ ;  /* 0x0000004815217890 */ /* 0x000fe4000fffe0ff */
[----:B------:R-:W-:Y:S02]  /*4990*/  UIADD3 UR25, UPT, UPT, UR21, 0x50, URZ ;  /* 0x0000005015197890 */ /* 0x000fe4000fffe0ff */
[----:B------:R-:W-:Y:S02]  /*49a0*/  UIADD3 UR17, UPT, UPT, UR21, 0x58, URZ ;  /* 0x0000005815117890 */ /* 0x000fe4000fffe0ff */
[----:B------:R-:W-:-:S02]  /*49b0*/  USHF.R.U32.HI UR39, URZ, UR49, UR6 ;  /* 0x00000031ff277299 */ /* 0x000fc40008011606 */
[----:B--2---:R-:W-:Y:S02]  /*49c0*/  USHF.R.U32.HI UR38, URZ, UR46, UR38 ;  /* 0x0000002eff267299 */ /* 0x004fe40008011626 */
[----:B------:R-:W-:-:S11]  /*49d0*/  UISETP.NE.AND UP3, UPT, UR4, 0x1, UPT ;  /* 0x000000010400788c */ /* 0x000fd6000bf65270 */
.L_x_102:
[C---:B------:R-:W-:Y:S02]  /*49e0*/  LEA R12, R14.reuse, UR21, 0x3 ;  /* 0x000000150e0c7c11 */ /* 0x040fe4000f8e18ff */
[----:B------:R-:W-:Y:S02]  /*49f0*/  SHF.L.U32 R0, R13, 0x1f, RZ ;  /* 0x0000001f0d007819 */ /* 0x000fe400000006ff */
[----:B------:R-:W-:Y:S02]  /*4a00*/  LEA R8, R14, UR21, 0x4 ;  /* 0x000000150e087c11 */ /* 0x000fe4000f8e20ff */
[----:B--2---:R-:W2:Y:S02]  /*4a10*/  SYNCS.PHASECHK.TRANS64.TRYWAIT P0, [R12+URZ+0x90], R0 ;  /* 0x000090000c0075a7 */ /* 0x004ea400080011ff */
[----:B--2---:R-:W-:Y:S05]  /*4a20*/  @!P0 BRA `(.L_x_88) ;  /* 0x0000007c00048947 */ /* 0x004fea0003800000 */
.L_x_217:
[----:B------:R-:W3:Y:S01]  /*4a30*/  LDS.128 R8, [R8+0x120] ;  /* 0x0001200008087984 */ /* 0x000ee20000000c00 */
[----:B------:R-:W-:Y:S01]  /*4a40*/  UISETP.GE.AND UP0, UPT, UR45, 0x1, UPT ;  /* 0x000000012d00788c */ /* 0x000fe2000bf06270 */
[----:B------:R-:W-:Y:S01]  /*4a50*/  @!PT LDS RZ, [RZ] ;  /* 0x00000000fffff984 */ /* 0x000fe20000000800 */
[----:B------:R-:W-:Y:S01]  /*4a60*/  @!PT LDS RZ, [RZ] ;  /* 0x00000000fffff984 */ /* 0x000fe20000000800 */
[----:B------:R-:W-:Y:S01]  /*4a70*/  @!PT LDS RZ, [RZ] ;  /* 0x00000000fffff984 */ /* 0x000fe20000000800 */
[----:B------:R-:W-:Y:S01]  /*4a80*/  @!PT LDS RZ, [RZ] ;  /* 0x00000000fffff984 */ /* 0x000fe20000000800 */
[----:B------:R1:W-:Y:S06]  /*4a90*/  MEMBAR.ALL.CTA ;  /* 0x0000000000007992 */ /* 0x0003ec0000008000 */
[----:B-1----:R-:W1:Y:S01]  /*4aa0*/  FENCE.VIEW.ASYNC.S ;  /* 0x00000000000073c6 */ /* 0x002e620000000000 */
[----:B---3--:R-:W-:Y:S11]  /*4ab0*/  LOP3.LUT P0, RZ, R10, 0x1, RZ, 0xc0, !PT ;  /* 0x000000010aff7812 */ /* 0x008ff6000780c0ff */
[----:B------:R-:W-:Y:S02]  /*4ac0*/  @!UPT UIADD3 URZ, UPT, UPT, URZ, URZ, URZ ;  /* 0x000000fffffff290 */ /* 0x000fe4000fffe0ff */
[----:B-1----:R-:W-:Y:S01]  /*4ad0*/  VOTEU.ANY UP2, P0 ;  /* 0x0000000000ff7886 */ /* 0x002fe20000040100 */
[----:B------:R-:W-:Y:S11]  /*4ae0*/  PLOP3.LUT P0, PT, PT, PT, UP2, 0x80, 0x8 ;  /* 0x000000000008781c */ /* 0x000ff60003f0f028 */
[----:B------:R-:W-:Y:S02]  /*4af0*/  @!UPT UIADD3 URZ, UPT, UPT, URZ, URZ, URZ ;  /* 0x000000fffffff290 */ /* 0x000fe4000fffe0ff */
[----:B--2---:R-:W-:Y:S02]  /*4b00*/  @P0 SHF.R.U32.HI R0, RZ, 0x10, R9 ;  /* 0x00000010ff000819 */ /* 0x004fe40000011609 */
[----:B------:R-:W-:Y:S02]  /*4b10*/  @P0 MOV R6, R8 ;  /* 0x0000000800060202 */ /* 0x000fe40000000f00 */
[----:B------:R-:W-:Y:S01]  /*4b20*/  @P0 R2UR UR4, R0 ;  /* 0x00000000000402ca */ /* 0x000fe200000e0000 */
[----:B------:R-:W-:Y:S01]  /*4b30*/  VIADD R0, R12, 0xa0 ;  /* 0x000000a00c007836 */ /* 0x000fe20000000000 */
[----:B------:R-:W-:Y:S02]  /*4b40*/  @P0 LOP3.LUT R8, R9, 0xffff, RZ, 0xc0, !PT ;  /* 0x0000ffff09080812 */ /* 0x000fe400078ec0ff */
[----:B------:R-:W-:Y:S02]  /*4b50*/  @P0 R2UR UR6, R6 ;  /* 0x00000000060602ca */ /* 0x000fe400000e0000 */
[----:B------:R-:W-:Y:S02]  /*4b60*/  PRMT R0, RZ, 0x654, R0 ;  /* 0x00000654ff007816 */ /* 0x000fe40000000000 */
[----:B------:R-:W-:Y:S02]  /*4b70*/  @P0 R2UR UR5, R8 ;  /* 0x00000000080502ca */ /* 0x000fe400000e0000 */
[----:B------:R1:W-:Y:S03]  /*4b80*/  SYNCS.ARRIVE.TRANS64.RED.A1T0 RZ, [R0+URZ], RZ ;  /* 0x000000ff00ff79a7 */ /* 0x0003e600081004ff */
[----:B------:R-:W-:Y:S04]  /*4b90*/  @UP2 UMOV UR30, UR4 ;  /* 0x00000004001e2c82 */ /* 0x000fe80008000000 */
[----:B------:R-:W-:Y:S04]  /*4ba0*/  @UP2 UMOV UR14, UR6 ;  /* 0x00000006000e2c82 */ /* 0x000fe80008000000 */
[----:B------:R-:W-:Y:S01]  /*4bb0*/  @UP2 UMOV UR13, UR5 ;  /* 0x00000005000d2c82 */ /* 0x000fe20008000000 */
[----:B------:R-:W-:Y:S05]  /*4bc0*/  BRA.U !UP0, `(.L_x_89) ;  /* 0x0000000108a47547 */ /* 0x000fea000b800000 */
[----:B------:R-:W-:Y:S02]  /*4bd0*/  UIMAD.WIDE.U32 UR18, UR13, UR51, URZ ;  /* 0x000000330d1272a5 */ /* 0x000fe4000f8e00ff */
[----:B------:R-:W-:Y:S02]  /*4be0*/  UIMAD.WIDE.U32 UR26, UR14, UR48, URZ ;  /* 0x000000300e1a72a5 */ /* 0x000fe4000f8e00ff */
[----:B------:R-:W-:Y:S02]  /*4bf0*/  USEL UR4, UR31, UR38, !UP5 ;  /* 0x000000261f047287 */ /* 0x000fe4000e800000 */
[----:B------:R-:W-:Y:S02]  /*4c00*/  USEL UR7, UR37, UR39, !UP6 ;  /* 0x0000002725077287 */ /* 0x000fe4000f000000 */
[----:B------:R-:W-:Y:S02]  /*4c10*/  UIMAD.WIDE.U32 UR8, UR4, UR22, URZ ;  /* 0x00000016040872a5 */ /* 0x000fe4000f8e00ff */
[----:B------:R-:W-:Y:S01]  /*4c20*/  UIMAD.WIDE.U32 UR10, UR7, UR22, URZ ;  /* 0x00000016070a72a5 */ /* 0x000fe2000f8e00ff */
[----:B------:R-:W-:Y:S02]  /*4c30*/  UMOV UR5, UR19 ;  /* 0x0000001300057c82 */ /* 0x000fe40008000000 */
[----:B------:R-:W-:Y:S03]  /*4c40*/  USHF.R.U32.HI UR6, URZ, UR46, UR5 ;  /* 0x0000002eff067299 */ /* 0x000fe60008011605 */
[----:B------:R-:W-:Y:S01]  /*4c50*/  UMOV UR5, UR27 ;  /* 0x0000001b00057c82 */ /* 0x000fe20008000000 */
[----:B------:R-:W-:Y:S02]  /*4c60*/  USEL UR6, UR13, UR6, !UP5 ;  /* 0x000000060d067287 */ /* 0x000fe4000e800000 */
[----:B------:R-:W-:Y:S03]  /*4c70*/  USHF.R.U32.HI UR12, URZ, UR49, UR5 ;  /* 0x00000031ff0c7299 */ /* 0x000fe60008011605 */
[----:B------:R-:W-:Y:S02]  /*4c80*/  UMOV UR5, UR9 ;  /* 0x0000000900057c82 */ /* 0x000fe40008000000 */
[----:B------:R-:W-:Y:S03]  /*4c90*/  @UP4 USHF.R.U32.HI UR4, URZ, UR23, UR5 ;  /* 0x00000017ff044299 */ /* 0x000fe60008011605 */
[----:B------:R-:W-:Y:S01]  /*4ca0*/  UMOV UR5, UR11 ;  /* 0x0000000b00057c82 */ /* 0x000fe20008000000 */
[----:B------:R-:W-:Y:S02]  /*4cb0*/  UIMAD UR4, UR45, UR4, URZ ;  /* 0x000000042d0472a4 */ /* 0x000fe4000f8e02ff */
[----:B------:R-:W-:Y:S02]  /*4cc0*/  @UP4 USHF.R.U32.HI UR7, URZ, UR23, UR5 ;  /* 0x00000017ff074299 */ /* 0x000fe40008011605 */
[----:B------:R-:W-:Y:S02]  /*4cd0*/  UIMAD.WIDE.U32 UR10, UR6, UR22, URZ ;  /* 0x00000016060a72a5 */ /* 0x000fe4000f8e00ff */
[----:B------:R-:W-:Y:S02]  /*4ce0*/  USEL UR5, UR14, UR12, !UP6 ;  /* 0x0000000c0e057287 */ /* 0x000fe4000f000000 */
[----:B------:R-:W-:Y:S02]  /*4cf0*/  UIMAD UR8, UR45, UR7, URZ ;  /* 0x000000072d0872a4 */ /* 0x000fe4000f8e02ff */
[----:B------:R-:W-:Y:S03]  /*4d00*/  UISETP.GE.AND UP0, UPT, UR6, UR4, UPT ;  /* 0x000000040600728c */ /* 0x000fe6000bf06270 */
[----:B------:R-:W-:Y:S01]  /*4d10*/  UMOV UR4, UR11 ;  /* 0x0000000b00047c82 */ /* 0x000fe20008000000 */
[----:B------:R-:W-:Y:S02]  /*4d20*/  UISETP.GE.OR UP0, UPT, UR5, UR8, UP0 ;  /* 0x000000080500728c */ /* 0x000fe40008706670 */
[----:B------:R-:W-:Y:S02]  /*4d30*/  USHF.R.U32.HI UR4, URZ, UR23, UR4 ;  /* 0x00000017ff047299 */ /* 0x000fe40008011604 */
[----:B------:R-:W-:Y:S02]  /*4d40*/  UIMAD.WIDE.U32 UR8, UR5, UR22, URZ ;  /* 0x00000016050872a5 */ /* 0x000fe4000f8e00ff */
[----:B------:R-:W-:Y:S04]  /*4d50*/  USEL UR10, UR6, UR4, !UP4 ;  /* 0x00000004060a7287 */ /* 0x000fe8000e000000 */
[----:B------:R-:W-:Y:S01]  /*4d60*/  UIADD3 UR11, UPT, UPT, -UR10, URZ, URZ ;  /* 0x000000ff0a0b7290 */ /* 0x000fe2000fffe1ff */
[----:B------:R-:W-:Y:S02]  /*4d70*/  @!UP0 UMOV UR4, UR9 ;  /* 0x0000000900048c82 */ /* 0x000fe40008000000 */
[----:B------:R-:W-:Y:S02]  /*4d80*/  @!UP0 USHF.R.U32.HI UR4, URZ, UR23, UR4 ;  /* 0x00000017ff048299 */ /* 0x000fe40008011604 */
[----:B------:R-:W-:Y:S02]  /*4d90*/  UIMAD UR8, UR45, UR11, UR6 ;  /* 0x0000000b2d0872a4 */ /* 0x000fe4000f8e0206 */
[----:B------:R-:W-:Y:S04]  /*4da0*/  @!UP0 USEL UR4, UR5, UR4, !UP4 ;  /* 0x0000000405048287 */ /* 0x000fe8000e000000 */
[----:B------:R-:W-:Y:S02]  /*4db0*/  @!UP0 UIMAD UR7, UR7, UR8, UR4 ;  /* 0x00000008070782a4 */ /* 0x000fe4000f8e0204 */
[----:B------:R-:W-:Y:S02]  /*4dc0*/  @!UP0 UIADD3 UR9, UPT, UPT, UR10, -UR4, URZ ;  /* 0x800000040a098290 */ /* 0x000fe4000fffe0ff */
[----:B------:R-:W-:Y:S02]  /*4dd0*/  UIADD3 UR8, UPT, UPT, -UR6, URZ, URZ ;  /* 0x000000ff06087290 */ /* 0x000fe4000fffe1ff */
[----:B------:R-:W-:Y:S02]  /*4de0*/  UIADD3 UR4, UPT, UPT, -UR5, URZ, URZ ;  /* 0x000000ff05047290 */ /* 0x000fe4000fffe1ff */
[----:B------:R-:W-:Y:S03]  /*4df0*/  @!UP0 UIMAD UR6, UR9, UR45, UR5 ;  /* 0x0000002d090682a4 */ /* 0x000fe6000f8e0205 */
[----:B------:R-:W-:Y:S01]  /*4e00*/  @!UP0 UMOV UR5, UR7 ;  /* 0x0000000700058c82 */ /* 0x000fe20008000000 */
[----:B------:R-:W-:Y:S02]  /*4e10*/  UIMAD UR7, UR15, UR4, UR14 ;  /* 0x000000040f0772a4 */ /* 0x000fe4000f8e020e */
[----:B------:R-:W-:Y:S02]  /*4e20*/  UIMAD UR4, UR50, UR8, UR13 ;  /* 0x00000008320472a4 */ /* 0x000fe4000f8e020d */
[----:B------:R-:W-:Y:S02]  /*4e30*/  UIMAD UR14, UR5, UR15, UR7 ;  /* 0x0000000f050e72a4 */ /* 0x000fe4000f8e0207 */
[----:B------:R-:W-:Y:S11]  /*4e40*/  UIMAD UR13, UR6, UR50, UR4 ;  /* 0x00000032060d72a4 */ /* 0x000ff6000f8e0204 */
[----:B------:R-:W-:Y:S01]  /*4e50*/  @!UPT UIADD3 URZ, UPT, UPT, URZ, URZ, URZ ;  /* 0x000000fffffff290 */ /* 0x000fe2000fffe0ff */
.L_x_89:
[----:B------:R-:W2:Y:S01]  /*4e60*/  @!UP3 LDCU.128 UR8, c[0x0][0xb10] ;  /* 0x00016200ff08b7ac */ /* 0x000ea20008000c00 */
[----:B------:R-:W-:Y:S01]  /*4e70*/  IMAD.MOV.U32 R10, RZ, RZ, 0x1 ;  /* 0x00000001ff0a7424 */ /* 0x000fe200078e00ff */
[C---:B----4-:R-:W-:Y:S02]  /*4e80*/  ISETP.NE.U32.AND P1, PT, R4.reuse, RZ, PT ;  /* 0x000000ff0400720c */ /* 0x050fe40003f25070 */
[----:B------:R-:W-:Y:S02]  /*4e90*/  ISETP.NE.U32.AND P0, PT, R4, RZ, PT ;  /* 0x000000ff0400720c */ /* 0x000fe40003f05070 */
[C---:B------:R-:W-:Y:S01]  /*4ea0*/  ISETP.NE.AND.EX P1, PT, R5.reuse, RZ, PT, P1 ;  /* 0x000000ff0500720c */ /* 0x040fe20003f25310 */
[----:B------:R-:W3:Y:S01]  /*4eb0*/  @!UP3 LDCU UR5, c[0x0][0xb0c] ;  /* 0x00016180ff05b7ac */ /* 0x000ee20008000800 */
[----:B------:R-:W-:Y:S02]  /*4ec0*/  ISETP.NE.AND.EX P0, PT, R5, RZ, PT, P0 ;  /* 0x000000ff0500720c */ /* 0x000fe40003f05300 */
[----:B------:R-:W-:Y:S01]  /*4ed0*/  SHF.L.U32 R10, R10, 0x1f, RZ ;  /* 0x0000001f0a0a7819 */ /* 0x000fe200000006ff */
[----:B------:R-:W-:Y:S02]  /*4ee0*/  USHF.L.U32 UR43, UR16, 0x7, URZ ;  /* 0x00000007102b7899 */ /* 0x000fe400080006ff */
[----:B------:R-:W-:Y:S02]  /*4ef0*/  USHF.L.U32 UR42, UR20, 0x7, URZ ;  /* 0x00000007142a7899 */ /* 0x000fe400080006ff */
[----:B--2---:R-:W-:Y:S07]  /*4f00*/  UIMAD.WIDE.U32 UR6, UR14, UR8, URZ ;  /* 0x000000080e0672a5 */ /* 0x004fee000f8e00ff */
[----:B------:R-:W-:Y:S01]  /*4f10*/  @!UP3 UMOV UR4, UR7 ;  /* 0x000000070004bc82 */ /* 0x000fe20008000000 */
[----:B---3--:R-:W-:Y:S02]  /*4f20*/  @!UP3 UISETP.NE.AND UP0, UPT, UR5, 0x1, UPT ;  /* 0x000000010500b88c */ /* 0x008fe4000bf05270 */
[----:B------:R-:W-:Y:S02]  /*4f30*/  @!UP3 USHF.R.U32.HI UR4, URZ, UR9, UR4 ;  /* 0x00000009ff04b299 */ /* 0x000fe40008011604 */
[----:B------:R-:W-:Y:S02]  /*4f40*/  UIMAD.WIDE.U32 UR6, UR13, UR11, URZ ;  /* 0x0000000b0d0672a5 */ /* 0x000fe4000f8e00ff */
[----:B------:R-:W-:Y:S02]  /*4f50*/  @!UP3 USEL UR8, UR14, UR4, !UP0 ;  /* 0x000000040e08b287 */ /* 0x000fe4000c000000 */
[----:B------:R-:W-:Y:S03]  /*4f60*/  @!UP3 UISETP.NE.AND UP0, UPT, UR10, 0x1, UPT ;  /* 0x000000010a00b88c */ /* 0x000fe6000bf05270 */
[----:B------:R-:W-:Y:S02]  /*4f70*/  @!UP3 UMOV UR6, UR7 ;  /* 0x000000070006bc82 */ /* 0x000fe40008000000 */
[----:B------:R-:W2:Y:S02]  /*4f80*/  @!UP3 LDCU UR4, c[0x0][0xb20] ;  /* 0x00016400ff04b7ac */ /* 0x000ea40008000800 */
[----:B--2---:R-:W-:Y:S04]  /*4f90*/  @!UP3 USHF.R.U32.HI UR6, URZ, UR4, UR6 ;  /* 0x00000004ff06b299 */ /* 0x004fe80008011606 */
[----:B------:R-:W-:Y:S04]  /*4fa0*/  @!UP3 USEL UR6, UR13, UR6, !UP0 ;  /* 0x000000060d06b287 */ /* 0x000fe8000c000000 */
[----:B------:R-:W-:Y:S02]  /*4fb0*/  @!UP3 UIADD3 UR4, UPT, UPT, -UR8, UR6, URZ ;  /* 0x000000060804b290 */ /* 0x000fe4000fffe1ff */
[----:B------:R-:W-:Y:S02]  /*4fc0*/  @!UP3 UIADD3 UR6, UPT, UPT, UR8, -UR6, URZ ;  /* 0x800000060806b290 */ /* 0x000fe4000fffe0ff */
[----:B------:R-:W-:Y:S02]  /*4fd0*/  @!UP3 UIMAD UR14, UR4, UR5, UR14 ;  /* 0x00000005040eb2a4 */ /* 0x000fe4000f8e020e */
[----:B------:R-:W-:Y:S01]  /*4fe0*/  @!UP3 UIMAD UR13, UR6, UR10, UR13 ;  /* 0x0000000a060db2a4 */ /* 0x000fe2000f8e020d */
[----:B------:R-:W-:Y:S11]  /*4ff0*/  BRA.U UP1, `(.L_x_90) ;  /* 0x0000000101107547 */ /* 0x000ff6000b800000 */
[----:B------:R-:W-:Y:S04]  /*5000*/  MOV R6, UR54 ;  /* 0x0000003600067c02 */ /* 0x000fe80008000f00 */
[----:B------:R-:W-:Y:S04]  /*5010*/  SHF.L.U32 R6, R6, 0x1f, RZ ;  /* 0x0000001f06067819 */ /* 0x000fe800000006ff */
[----:B------:R-:W2:Y:S02]  /*5020*/  SYNCS.PHASECHK.TRANS64.TRYWAIT P2, [UR21+0x88], R6 ;  /* 0x00008806ff0075a7 */ /* 0x000ea40008041115 */
[----:B--2---:R-:W-:Y:S05]  /*5030*/  @!P2 BRA `(.L_x_91) ;  /* 0x000000740094a947 */ /* 0x004fea0003800000 */
.L_x_90:
[----:B------:R-:W-:Y:S05]  /*5040*/  @!P1 BRA `(.L_x_92) ;  /* 0x0000000000309947 */ /* 0x000fea0003800000 */
[----:B------:R-:W-:Y:S01]  /*5050*/  ISETP.NE.U32.AND P1, PT, R2, RZ, PT ;  /* 0x000000ff0200720c */ /* 0x000fe20003f25070 */
[----:B------:R-:W2:Y:S01]  /*5060*/  LDCU.64 UR4, c[0x0][0x358] ;  /* 0x00006b00ff0477ac */ /* 0x000ea20008000a00 */
[----:B------:R-:W-:Y:S02]  /*5070*/  IMAD.MOV.U32 R52, RZ, RZ, 0x1 ;  /* 0x00000001ff347424 */ /* 0x000fe400078e00ff */
[----:B------:R-:W-:Y:S11]  /*5080*/  ISETP.NE.AND.EX P1, PT, R3, RZ, PT, P1 ;  /* 0x000000ff0300720c */ /* 0x000ff60003f25310 */
[----:B------:R-:W-:Y:S02]  /*5090*/  @!UPT UIADD3 URZ, UPT, UPT, URZ, URZ, URZ ;  /* 0x000000fffffff290 */ /* 0x000fe4000fffe0ff */
[----:B------:R-:W3:Y:S01]  /*50a0*/  @P1 LDC.64 R8, c[0x0][0x888] ;  /* 0x00022200ff081b82 */ /* 0x000ee20000000a00 */
[----:B-1----:R-:W-:Y:S04]  /*50b0*/  @P1 IMAD R0, R4, UR36, RZ ;  /* 0x0000002404001c24 */ /* 0x002fe8000f8e02ff */
[----:B---3--:R-:W-:Y:S04]  /*50c0*/  @P1 IMAD.WIDE R8, R0, 0x4, R8 ;  /* 0x0000000400081825 */ /* 0x008fe800078e0208 */
[----:B------:R-:W-:Y:S01]  /*50d0*/  HFMA2 R0, -RZ, RZ, 0, 5.9604644775390625e-08 ;  /* 0x00000001ff007431 */ /* 0x000fe200000001ff */
[----:B--2--5:R2:W5:Y:S04]  /*50e0*/  @P1 LDG.E R27, desc[UR4][R8.64] ;  /* 0x00000004081b1981 */ /* 0x024568000c1e1900 */
[----:B------:R-:W-:Y:S01]  /*50f0*/  @!P1 PRMT R52, R0, 0x7610, R52 ;  /* 0x0000761000349816 */ /* 0x000fe20000000034 */
[----:B--2---:R-:W3:Y:S06]  /*5100*/  @!P1 LDC R27, c[0x0][0x880] ;  /* 0x00022000ff1b9b82 */ /* 0x004eec0000000800 */
.L_x_92:
[----:B---3-5:R-:W-:Y:S01]  /*5110*/  @!P0 FSETP.EQ.AND P1, PT, R27, RZ, PT ;  /* 0x000000ff1b00820b */ /* 0x028fe20003f22000 */
[----:B------:R-:W-:Y:S01]  /*5120*/  @!UPT UIADD3 URZ, UPT, UPT, URZ, URZ, URZ ;  /* 0x000000fffffff290 */ /* 0x000fe2000fffe0ff */
[----:B------:R-:W-:Y:S11]  /*5130*/  @!P0 BRA `(.L_x_93) ;  /* 0x0000000000188947 */ /* 0x000ff60003800000 */
[----:B------:R-:W-:Y:S02]  /*5140*/  LOP3.LUT P0, RZ, R52, 0xff, RZ, 0xc0, !PT ;  /* 0x000000ff34ff7812 */ /* 0x000fe4000780c0ff */
[----:B------:R-:W-:Y:S04]  /*5150*/  ISETP.NE.U32.AND P1, PT, R2, RZ, PT ;  /* 0x000000ff0200720c */ /* 0x000fe80003f25070 */
[----:B------:R-:W-:Y:S04]  /*5160*/  ISETP.NE.AND.EX P1, PT, R3, RZ, PT, P1 ;  /* 0x000000ff0300720c */ /* 0x000fe80003f25310 */
[----:B------:R-:W-:Y:S03]  /*5170*/  PLOP3.LUT P1, PT, P1, PT, PT, 0x8, 0x80 ;  /* 0x000000000080781c */ /* 0x000fe60000f2e170 */
[----:B------:R-:W-:Y:S11]  /*5180*/  @P0 FSETP.EQ.AND P1, PT, R27, RZ, PT ;  /* 0x000000ff1b00020b */ /* 0x000ff60003f22000 */
[----:B------:R-:W-:Y:S02]  /*5190*/  @!UPT UIADD3 URZ, UPT, UPT, URZ, URZ, URZ ;  /* 0x000000fffffff290 */ /* 0x000fe4000fffe0ff */
.L_x_93:
[----:B------:R-:W2:Y:S01]  /*51a0*/  SYNCS.PHASECHK.TRANS64.TRYWAIT P2, [UR21+0x60], R10 ;  /* 0x0000600aff0075a7 */ /* 0x000ea20008041115 */
[----:B------:R-:W-:Y:S04]  /*51b0*/  ELECT P0, URZ, PT ;  /* 0x0000000000ff782f */ /* 0x000fe80003800000 */
[----:B------:R-:W-:Y:S11]  /*51c0*/  PLOP3.LUT P1, PT, P1, P0, PT, 0xf2, 0x2f ;  /* 0x00000000002f781c */ /* 0x000ff60000f21e72 */
[----:B------:R-:W-:Y:S02]  /*51d0*/  @!UPT UIADD3 URZ, UPT, UPT, URZ, URZ, URZ ;  /* 0x000000fffffff290 */ /* 0x000fe4000fffe0ff */
[----:B------:R-:W-:Y:S05]  /*51e0*/  @!P1 IADD3 R8, P0, PT, R16, 0x580, RZ ;  /* 0x0000058010089810 */ /* 0x000fea0007f1e0ff */
[----:B-1----:R-:W-:Y:S01]  /*51f0*/  @!P1 IMAD.X R6, RZ, RZ, R17, P0 ;  /* 0x000000ffff069224 */ /* 0x002fe200000e0611 */
[----:B--2---:R-:W-:Y:S07]  /*5200*/  @!P2 BRA `(.L_x_94) ;  /* 0x000000740038a947 */ /* 0x004fee0003800000 */
.L_x_220:
[----:B------:R-:W-:Y:S01]  /*5210*/  @!P1 R2UR UR5, R8 ;  /* 0x00000000080592ca */ /* 0x000fe200000e0000 */
[----:B------:R-:W-:Y:S01]  /*5220*/  VOTEU.ALL UP0, P1 ;  /* 0x0000000000ff7886 */ /* 0x000fe20000800000 */
[----:B------:R-:W-:Y:S01]  /*5230*/  @!P1 R2UR UR4, R6 ;  /* 0x00000000060492ca */ /* 0x000fe200000e0000 */
[----:B-1----:R-:W-:Y:S01]  /*5240*/  @!P1 IMAD.MOV.U32 R0, RZ, RZ, 0x2000 ;  /* 0x00002000ff009424 */ /* 0x002fe200078e00ff */
[----:B------:R-:W-:Y:S01]  /*5250*/  UMOV UR8, 0x0 ;  /* 0x0000000000087882 */ /* 0x000fe20000000000 */
[----:B------:R-:W-:Y:S01]  /*5260*/  UMOV UR9, 0x10000000 ;  /* 0x1000000000097882 */ /* 0x000fe20000000000 */
[----:B------:R-:W-:Y:S01]  /*5270*/  @!UP0 UIADD3 UR40, UPT, UPT, UR21, 0x200, URZ ;  /* 0x0000020015288890 */ /* 0x000fe2000fffe0ff */
[----:B------:R-:W-:Y:S01]  /*5280*/  VOTEU.ALL UP0, P1 ;  /* 0x0000000000ff7886 */ /* 0x000fe20000800000 */
[----:B------:R-:W-:Y:S01]  /*5290*/  UMOV UR44, UR36 ;  /* 0x00000024002c7c82 */ /* 0x000fe20008000000 */
[----:B------:R-:W-:Y:S04]  /*52a0*/  UPRMT UR6, UR52, 0x654, UR41 ;  /* 0x0000065434067896 */ /* 0x000fe80008000029 */
[----:B------:R-:W-:Y:S02]  /*52b0*/  IMAD.U32 R8, RZ, RZ, UR5 ;  /* 0x00000005ff087e24 */ /* 0x000fe4000f8e00ff */
[----:B------:R-:W-:Y:S03]  /*52c0*/  IMAD.U32 R9, RZ, RZ, UR4 ;  /* 0x00000004ff097e24 */ /* 0x000fe6000f8e00ff */
[----:B------:R-:W-:Y:S02]  /*52d0*/  @!P1 R2UR UR4, R8 ;  /* 0x00000000080492ca */ /* 0x000fe400000e0000 */
[----:B------:R-:W-:Y:S02]  /*52e0*/  @!P1 R2UR UR5, R9 ;  /* 0x00000000090592ca */ /* 0x000fe400000e0000 */
[----:B------:R-:W-:Y:S05]  /*52f0*/  @!P1 IADD3 R8, P0, PT, R16, 0x580, RZ ;  /* 0x0000058010089810 */ /* 0x000fea0007f1e0ff */
[----:B------:R-:W-:Y:S06]  /*5300*/  @!P1 IMAD.X R6, RZ, RZ, R17, P0 ;  /* 0x000000ffff069224 */ /* 0x000fec00000e0611 */
[----:B------:R1:W-:Y:S01]  /*5310*/  @!UP0 UTMALDG.3D [UR40], [UR4], desc[UR8] ;  /* 0x00000828040085b4 */ /* 0x0003e20008011000 */
[----:B------:R1:W-:Y:S01]  /*5320*/  @!P1 SYNCS.ARRIVE.TRANS64.RED.A0TR RZ, [UR21+0x40], R0 ;  /* 0x00004000ffff99a7 */ /* 0x0003e20008300415 */
[----:B------:R-:W-:Y:S01]  /*5330*/  SYNCS.ARRIVE.TRANS64.RED.A1T0 RZ, [UR6], RZ ;  /* 0x000000ffffff79a7 */ /* 0x000fe20008100406 */
[----:B------:R-:W2:Y:S02]  /*5340*/  SYNCS.PHASECHK.TRANS64.TRYWAIT P2, [UR21+0x68], R10 ;  /* 0x0000680aff0075a7 */ /* 0x000ea40008041115 */
[----:B-12---:R-:W-:Y:S05]  /*5350*/  @!P2 BRA `(.L_x_95) ;  /* 0x0000007000fca947 */ /* 0x006fea0003800000 */
.L_x_222:
[----:B------:R-:W-:Y:S01]  /*5360*/  @!P1 R2UR UR5, R8 ;  /* 0x00000000080592ca */ /* 0x000fe200000e0000 */
[----:B------:R-:W-:Y:S01]  /*5370*/  VOTEU.ALL UP0, P1 ;  /* 0x0000000000ff7886 */ /* 0x000fe20000800000 */
[----:B------:R-:W-:Y:S01]  /*5380*/  @!P1 R2UR UR4, R6 ;  /* 0x00000000060492ca */ /* 0x000fe200000e0000 */
[----:B-1----:R-:W-:Y:S01]  /*5390*/  @!P1 IMAD.MOV.U32 R0, RZ, RZ, 0x2000 ;  /* 0x00002000ff009424 */ /* 0x002fe200078e00ff */
[----:B------:R-:W-:Y:S01]  /*53a0*/  UMOV UR8, 0x0 ;  /* 0x0000000000087882 */ /* 0x000fe20000000000 */
[----:B------:R-:W-:Y:S01]  /*53b0*/  UMOV UR9, 0x10000000 ;  /* 0x1000000000097882 */ /* 0x000fe20000000000 */
[----:B------:R-:W-:Y:S02]  /*53c0*/  @!UP0 UIADD3 UR34, UPT, UPT, UR42, 0x10, URZ ;  /* 0x000000102a228890 */ /* 0x000fe4000fffe0ff */
[----:B------:R-:W-:Y:S01]  /*53d0*/  @!UP0 UIADD3 UR32, UPT, UPT, UR21, 0x2200, URZ ;  /* 0x0000220015208890 */ /* 0x000fe2000fffe0ff */
[----:B------:R-:W-:Y:S01]  /*53e0*/  VOTEU.ALL UP0, P1 ;  /* 0x0000000000ff7886 */ /* 0x000fe20000800000 */
[----:B------:R-:W-:Y:S01]  /*53f0*/  UMOV UR35, UR43 ;  /* 0x0000002b00237c82 */ /* 0x000fe20008000000 */
[----:B------:R-:W-:Y:S02]  /*5400*/  UPRMT UR7, UR52, 0x654, UR33 ;  /* 0x0000065434077896 */ /* 0x000fe40008000021 */
        /* <DEDUP_REMOVED lines=11> */
.L_x_224:
        /* <DEDUP_REMOVED lines=10> */
[----:B------:R-:W-:Y:S02]  /*5560*/  UMOV UR28, UR36 ;  /* 0x00000024001c7c82 */ /* 0x000fe40008000000 */
[----:B------:R-:W-:Y:S01]  /*5570*/  IMAD.U32 R8, RZ, RZ, UR5 ;  /* 0x00000005ff087e24 */ /* 0x000fe2000f8e00ff */
[----:B------:R-:W-:Y:S01]  /*5580*/  UPRMT UR29, UR52, 0x654, UR25 ;  /* 0x00000654341d7896 */ /* 0x000fe20008000019 */
        /* <DEDUP_REMOVED lines=10> */
.L_x_226:
        /* <DEDUP_REMOVED lines=16> */
[----:B------:R-:W-:Y:S02]  /*5730*/  SHF.L.U32 R9, RZ, 0x1f, RZ ;  /* 0x0000001fff097819 */ /* 0x000fe400000006ff */
[----:B------:R-:W-:Y:S05]  /*5740*/  @!P1 IADD3 R8, P0, PT, R16, 0x580, RZ ;  /* 0x0000058010089810 */ /* 0x000fea0007f1e0ff */
[----:B------:R-:W-:Y:S04]  /*5750*/  @!P1 IMAD.X R6, RZ, RZ, R17, P0 ;  /* 0x000000ffff069224 */ /* 0x000fe800000e0611 */
[----:B------:R1:W-:Y:S01]  /*5760*/  @!UP0 UTMALDG.3D [UR16], [UR4], desc[UR8] ;  /* 0x00000810040085b4 */ /* 0x0003e20008011000 */
[----:B------:R1:W-:Y:S01]  /*5770*/  @!P1 SYNCS.ARRIVE.TRANS64.RED.A0TR RZ, [UR21+0x58], R0 ;  /* 0x00005800ffff99a7 */ /* 0x0003e20008300415 */
[----:B------:R-:W-:Y:S01]  /*5780*/  SYNCS.ARRIVE.TRANS64.RED.A1T0 RZ, [UR24], RZ ;  /* 0x000000ffffff79a7 */ /* 0x000fe20008100418 */
[----:B------:R-:W2:Y:S02]  /*5790*/  SYNCS.PHASECHK.TRANS64.TRYWAIT P2, [UR21+0x60], R9 ;  /* 0x00006009ff0075a7 */ /* 0x000ea40008041115 */
[----:B-12---:R-:W-:Y:S05]  /*57a0*/  @!P2 BRA `(.L_x_98) ;  /* 0x000000700030a947 */ /* 0x006fea0003800000 */
.L_x_228:
[----:B------:R-:W-:Y:S01]  /*57b0*/  @!P1 R2UR UR5, R8 ;  /* 0x00000000080592ca */ /* 0x000fe200000e0000 */
[----:B------:R-:W-:Y:S01]  /*57c0*/  VOTEU.ALL UP0, P1 ;  /* 0x0000000000ff7886 */ /* 0x000fe20000800000 */
[----:B------:R-:W-:Y:S01]  /*57d0*/  @!P1 R2UR UR4, R6 ;  /* 0x00000000060492ca */ /* 0x000fe200000e0000 */
[----:B-1----:R-:W-:Y:S01]  /*57e0*/  @!P1 IMAD.MOV.U32 R0, RZ, RZ, 0x2000 ;  /* 0x00002000ff009424 */ /* 0x002fe200078e00ff */
[----:B------:R-:W-:Y:S01]  /*57f0*/  UMOV UR18, 0x0 ;  /* 0x0000000000127882 */ /* 0x000fe20000000000 */
[----:B------:R-:W-:Y:S01]  /*5800*/  UMOV UR19, 0x10000000 ;  /* 0x1000000000137882 */ /* 0x000fe20000000000 */
[----:B------:R-:W-:Y:S01]  /*5810*/  @!UP0 UIADD3 UR10, UPT, UPT, UR42, 0x40, URZ ;  /* 0x000000402a0a8890 */ /* 0x000fe2000fffe0ff */
[----:B------:R-:W-:Y:S01]  /*5820*/  @!P1 IADD3 R8, P0, PT, R16, 0x580, RZ ;  /* 0x0000058010089810 */ /* 0x000fe20007f1e0ff */
[----:B------:R-:W-:Y:S01]  /*5830*/  @!UP0 UIADD3 UR8, UPT, UPT, UR21, 0x200, URZ ;  /* 0x0000020015088890 */ /* 0x000fe2000fffe0ff */
[----:B------:R-:W-:Y:S01]  /*5840*/  VOTEU.ALL UP0, P1 ;  /* 0x0000000000ff7886 */ /* 0x000fe20000800000 */
[----:B------:R-:W-:Y:S01]  /*5850*/  UMOV UR9, UR41 ;  /* 0x0000002900097c82 */ /* 0x000fe20008000000 */
[----:B------:R-:W-:Y:S02]  /*5860*/  UMOV UR11, UR43 ;  /* 0x0000002b000b7c82 */ /* 0x000fe40008000000 */
[----:B------:R-:W-:Y:S01]  /*5870*/  IMAD.U32 R18, RZ, RZ, UR5 ;  /* 0x00000005ff127e24 */ /* 0x000fe2000f8e00ff */
[----:B------:R-:W-:Y:S01]  /*5880*/  UMOV UR12, UR36 ;  /* 0x00000024000c7c82 */ /* 0x000fe20008000000 */
[----:B------:R-:W-:Y:S02]  /*5890*/  IMAD.U32 R19, RZ, RZ, UR4 ;  /* 0x00000004ff137e24 */ /* 0x000fe4000f8e00ff */
[----:B------:R-:W-:Y:S01]  /*58a0*/  @!P1 IMAD.X R6, RZ, RZ, R17, P0 ;  /* 0x000000ffff069224 */ /* 0x000fe200000e0611 */
[----:B------:R-:W-:Y:S02]  /*58b0*/  @!P1 R2UR UR4, R18 ;  /* 0x00000000120492ca */ /* 0x000fe400000e0000 */
[----:B------:R-:W-:Y:S11]  /*58c0*/  @!P1 R2UR UR5, R19 ;  /* 0x00000000130592ca */ /* 0x000ff600000e0000 */
[----:B------:R-:W-:Y:S02]  /*58d0*/  @!UPT UIADD3 URZ, UPT, UPT, URZ, URZ, URZ ;  /* 0x000000fffffff290 */ /* 0x000fe4000fffe0ff */
[----:B------:R1:W-:Y:S01]  /*58e0*/  @!UP0 UTMALDG.3D [UR8], [UR4], desc[UR18] ;  /* 0x00001208040085b4 */ /* 0x0003e20008011000 */
[----:B------:R1:W-:Y:S01]  /*58f0*/  @!P1 SYNCS.ARRIVE.TRANS64.RED.A0TR RZ, [UR21+0x40], R0 ;  /* 0x00004000ffff99a7 */ /* 0x0003e20008300415 */
[----:B------:R-:W-:Y:S01]  /*5900*/  SYNCS.ARRIVE.TRANS64.RED.A1T0 RZ, [UR6], RZ ;  /* 0x000000ffffff79a7 */ /* 0x000fe20008100406 */
[----:B------:R-:W2:Y:S02]  /*5910*/  SYNCS.PHASECHK.TRANS64.TRYWAIT P2, [UR21+0x68], R9 ;  /* 0x00006809ff0075a7 */ /* 0x000ea40008041115 */
[----:B-12---:R-:W-:Y:S05]  /*5920*/  @!P2 BRA `(.L_x_99) ;  /* 0x0000006c00e8a947 */ /* 0x006fea0003800000 */
.L_x_230:
        /* <DEDUP_REMOVED lines=24> */
.L_x_232:
[----:B------:R-:W-:Y:S01]  /*5ab0*/  @!P1 R2UR UR5, R8 ;  /* 0x00000000080592ca */ /* 0x000fe200000e0000 */
[----:B------:R-:W-:Y:S01]  /*5ac0*/  VOTEU.ALL UP0, P1 ;  /* 0x0000000000ff7886 */ /* 0x000fe20000800000 */
[----:B------:R-:W-:Y:S01]  /*5ad0*/  @!P1 R2UR UR4, R6 ;  /* 0x00000000060492ca */ /* 0x000fe200000e0000 */
[----:B-1----:R-:W-:Y:S01]  /*5ae0*/  @!P1 IMAD.MOV.U32 R0, RZ, RZ, 0x2000 ;  /* 0x00002000ff009424 */ /* 0x002fe200078e00ff */
[----:B------:R-:W-:Y:S01]  /*5af0*/  UMOV UR6, 0x0 ;  /* 0x0000000000067882 */ /* 0x000fe20000000000 */
[----:B------:R-:W-:Y:S01]  /*5b00*/  UMOV UR7, 0x10000000 ;  /* 0x1000000000077882 */ /* 0x000fe20000000000 */
[----:B------:R-:W-:Y:S01]  /*5b10*/  @!UP0 UIADD3 UR10, UPT, UPT, UR42, 0x60, URZ ;  /* 0x000000602a0a8890 */ /* 0x000fe2000fffe0ff */
[----:B------:R-:W-:Y:S01]  /*5b20*/  VIADD R14, R14, 0x1 ;  /* 0x000000010e0e7836 */ /* 0x000fe20000000000 */
[----:B------:R-:W-:Y:S01]  /*5b30*/  @!UP0 UIADD3 UR8, UPT, UPT, UR21, 0x4200, URZ ;  /* 0x0000420015088890 */ /* 0x000fe2000fffe0ff */
[----:B------:R-:W-:Y:S01]  /*5b40*/  VOTEU.ALL UP0, P1 ;  /* 0x0000000000ff7886 */ /* 0x000fe20000800000 */
[----:B------:R-:W-:Y:S01]  /*5b50*/  UMOV UR9, UR25 ;  /* 0x0000001900097c82 */ /* 0x000fe20008000000 */
[----:B------:R-:W-:Y:S02]  /*5b60*/  UMOV UR11, UR43 ;  /* 0x0000002b000b7c82 */ /* 0x000fe40008000000 */
[----:B------:R-:W-:Y:S01]  /*5b70*/  IMAD.U32 R18, RZ, RZ, UR5 ;  /* 0x00000005ff127e24 */ /* 0x000fe2000f8e00ff */
[----:B------:R-:W-:Y:S01]  /*5b80*/  UMOV UR12, UR36 ;  /* 0x00000024000c7c82 */ /* 0x000fe20008000000 */
[----:B------:R-:W-:Y:S03]  /*5b90*/  IMAD.U32 R19, RZ, RZ, UR4 ;  /* 0x00000004ff137e24 */ /* 0x000fe6000f8e00ff */
        /* <DEDUP_REMOVED lines=8> */
.L_x_234:
[----:B------:R-:W-:Y:S01]  /*5c20*/  @!P1 IADD3 R6, P0, PT, R16, 0x580, RZ ;  /* 0x0000058010069810 */ /* 0x000fe20007f1e0ff */
[----:B------:R-:W-:Y:S01]  /*5c30*/  VOTEU.ALL UP0, P1 ;  /* 0x0000000000ff7886 */ /* 0x000fe20000800000 */
[----:B------:R-:W-:Y:S01]  /*5c40*/  UMOV UR6, 0x0 ;  /* 0x0000000000067882 */ /* 0x000fe20000000000 */
[----:B------:R-:W-:Y:S01]  /*5c50*/  UMOV UR7, 0x10000000 ;  /* 0x1000000000077882 */ /* 0x000fe20000000000 */
[----:B------:R-:W-:Y:S01]  /*5c60*/  @!P1 R2UR UR5, R6 ;  /* 0x00000000060592ca */ /* 0x000fe200000e0000 */
[----:B-1----:R-:W-:Y:S01]  /*5c70*/  @!P1 IMAD.X R0, RZ, RZ, R17, P0 ;  /* 0x000000ffff009224 */ /* 0x002fe200000e0611 */
[----:B------:R-:W-:Y:S01]  /*5c80*/  @!UP0 UIADD3 UR10, UPT, UPT, UR42, 0x70, URZ ;  /* 0x000000702a0a8890 */ /* 0x000fe2000fffe0ff */
[----:B------:R-:W-:Y:S01]  /*5c90*/  R2UR UR18, R54 ;  /* 0x00000000361272ca */ /* 0x000fe200000e0000 */
[----:B------:R-:W-:Y:S01]  /*5ca0*/  @!UP0 UIADD3 UR8, UPT, UPT, UR21, 0x6200, URZ ;  /* 0x0000620015088890 */ /* 0x000fe2000fffe0ff */
[----:B------:R-:W-:Y:S01]  /*5cb0*/  R2UR UR16, R55 ;  /* 0x00000000371072ca */ /* 0x000fe200000e0000 */
[----:B------:R-:W-:Y:S01]  /*5cc0*/  VOTEU.ALL UP0, P1 ;  /* 0x0000000000ff7886 */ /* 0x000fe20000800000 */
[----:B------:R-:W-:Y:S01]  /*5cd0*/  @!P1 R2UR UR4, R0 ;  /* 0x00000000000492ca */ /* 0x000fe200000e0000 */
[----:B------:R-:W-:Y:S01]  /*5ce0*/  UMOV UR9, UR17 ;  /* 0x0000001100097c82 */ /* 0x000fe20008000000 */
[----:B------:R-:W-:Y:S01]  /*5cf0*/  UMOV UR11, UR43 ;  /* 0x0000002b000b7c82 */ /* 0x000fe20008000000 */
[----:B------:R-:W-:Y:S01]  /*5d00*/  UMOV UR12, UR36 ;  /* 0x00000024000c7c82 */ /* 0x000fe20008000000 */
[C---:B------:R-:W-:Y:S01]  /*5d10*/  ISETP.NE.AND P0, PT, R14.reuse, 0x2, PT ;  /* 0x000000020e00780c */ /* 0x040fe20003f05270 */
[----:B------:R-:W-:Y:S01]  /*5d20*/  UPLOP3.LUT UP1, UPT, UPT, UPT, UPT, 0x80, 0x8 ;  /* 0x000000000008789c */ /* 0x000fe20003f2f070 */
[----:B------:R-:W-:Y:S01]  /*5d30*/  IMAD.U32 R8, RZ, RZ, UR5 ;  /* 0x00000005ff087e24 */ /* 0x000fe2000f8e00ff */
[----:B------:R-:W-:Y:S01]  /*5d40*/  UMOV UR36, UR30 ;  /* 0x0000001e00247c82 */ /* 0x000fe20008000000 */
[----:B------:R-:W-:Y:S01]  /*5d50*/  SEL R0, RZ, 0x1, P0 ;  /* 0x00000001ff007807 */ /* 0x000fe20000000000 */
[----:B------:R-:W-:Y:S01]  /*5d60*/  UIADD3 UR20, UPT, UPT, UR13, UR18, URZ ;  /* 0x000000120d147290 */ /* 0x000fe2000fffe0ff */
[----:B------:R-:W-:Y:S01]  /*5d70*/  SEL R14, R14, RZ, P0 ;  /* 0x000000ff0e0e7207 */ /* 0x000fe20000000000 */
[----:B------:R-:W-:Y:S01]  /*5d80*/  UIADD3 UR16, UPT, UPT, UR14, UR16, URZ ;  /* 0x000000100e107290 */ /* 0x000fe2000fffe0ff */
[----:B------:R-:W-:Y:S01]  /*5d90*/  LOP3.LUT R13, R13, R0, RZ, 0x3c, !PT ;  /* 0x000000000d0d7212 */ /* 0x000fe200078e3cff */
[----:B------:R-:W-:Y:S01]  /*5da0*/  IMAD.U32 R9, RZ, RZ, UR4 ;  /* 0x00000004ff097e24 */ /* 0x000fe2000f8e00ff */
[----:B------:R-:W-:Y:S04]  /*5db0*/  @!P1 R2UR UR4, R8 ;  /* 0x00000000080492ca */ /* 0x000fe800000e0000 */
[----:B------:R-:W-:Y:S11]  /*5dc0*/  @!P1 R2UR UR5, R9 ;  /* 0x00000000090592ca */ /* 0x000ff600000e0000 */
[----:B------:R-:W-:Y:S02]  /*5dd0*/  @!UPT UIADD3 URZ, UPT, UPT, URZ, URZ, URZ ;  /* 0x000000fffffff290 */ /* 0x000fe4000fffe0ff */
[----:B------:R2:W-:Y:S01]  /*5de0*/  @!UP0 UTMALDG.3D [UR8], [UR4], desc[UR6] ;  /* 0x00000608040085b4 */ /* 0x0005e20008011000 */
[----:B------:R2:W-:Y:S01]  /*5df0*/  @!P1 SYNCS.ARRIVE.TRANS64.RED.A0TR RZ, [UR21+0x58], R7 ;  /* 0x00005807ffff99a7 */ /* 0x0005e20008300415 */
[----:B------:R-:W-:Y:S01]  /*5e00*/  SYNCS.ARRIVE.TRANS64.RED.A1T0 RZ, [UR24], RZ ;  /* 0x000000ffffff79a7 */ /* 0x000fe20008100418 */
[----:B------:R-:W-:Y:S05]  /*5e10*/  BRA.U UP2, `(.L_x_102) ;  /* 0xffffffe902f07547 */ /* 0x000fea000b83ffff */
[----:B------:R-:W1:Y:S02]  /*5e20*/  SYNCS.PHASECHK.TRANS64.TRYWAIT P0, [UR21+0x60], R10 ;  /* 0x0000600aff0075a7 */ /* 0x000e640008001115 */
[----:B-1----:R-:W-:Y:S05]  /*5e30*/  @!P0 BRA `(.L_x_103) ;  /* 0x0000006800ec8947 */ /* 0x002fea0003800000 */
.L_x_236:
[----:B------:R-:W3:Y:S02]  /*5e40*/  SYNCS.PHASECHK.TRANS64.TRYWAIT P0, [UR21+0x68], R10 ;  /* 0x0000680aff0075a7 */ /* 0x000ee40008001115 */
[----:B---3--:R-:W-:Y:S05]  /*5e50*/  @!P0 BRA `(.L_x_104) ;  /* 0x0000006800fc8947 */ /* 0x008fea0003800000 */
.L_x_238:
[----:B------:R-:W3:Y:S01]  /*5e60*/  SYNCS.PHASECHK.TRANS64.TRYWAIT P0, [UR21+0x70], R10 ;  /* 0x0000700aff0075a7 */ /* 0x000ee20008001115 */
[----:B-1----:R-:W-:Y:S01]  /*5e70*/  HFMA2 R0, -RZ, RZ, 0, 5.9604644775390625e-08 ;  /* 0x00000001ff007431 */ /* 0x002fe200000001ff */
[----:B---3--:R-:W-:Y:S06]  /*5e80*/  @!P0 BRA `(.L_x_105) ;  /* 0x0000006c00088947 */ /* 0x008fec0003800000 */
.L_x_240:
[----:B-1----:R-:W-:Y:S02]  /*5e90*/  MOV R2, UR21 ;  /* 0x0000001500027c02 */ /* 0x002fe40008000f00 */
[----:B------:R-:W-:-:S07]  /*5ea0*/  SHF.L.U32 R0, R0, 0x1f, RZ ;  /* 0x0000001f00007819 */ /* 0x000fce00000006ff */
.L_x_106:
[----:B-1----:R1:W3:Y:S02]  /*5eb0*/  SYNCS.PHASECHK.TRANS64.TRYWAIT P0, [R2+URZ+0x78], R0 ;  /* 0x00007800020075a7 */ /* 0x0022e400080011ff */
[----:B---3--:R-:W-:Y:S05]  /*5ec0*/  @!P0 NANOSLEEP.SYNCS 0x989680 ;  /* 0x009896800000895d */ /* 0x008fea0003900000 */
[----:B------:R-:W3:Y:S02]  /*5ed0*/  @!P0 SYNCS.PHASECHK.TRANS64 P0, [R2+URZ+0x78], R0 ;  /* 0x00007800020085a7 */ /* 0x000ee400080010ff */
[----:B--23--:R-:W-:Y:S05]  /*5ee0*/  @P0 EXIT ;  /* 0x000000000000094d */ /* 0x00cfea0003800000 */
[----:B------:R-:W-:Y:S05]  /*5ef0*/  BRA `(.L_x_106) ;  /* 0xfffffffc00ec7947 */ /* 0x000fea000383ffff */
.L_x_87:
[----:B------:R-:W-:-:S06]  /*5f00*/  UISETP.GE.AND UP0, UPT, UR18, 0x4, UPT ;  /* 0x000000041200788c */ /* 0x000fcc000bf06270 */
[----:B------:R-:W-:-:S13]  /*5f10*/  PLOP3.LUT P0, PT, PT, PT, UP0, 0x80, 0x8 ;  /* 0x000000000008781c */ /* 0x000fda0003f0f008 */
[----:B------:R-:W-:Y:S05]  /*5f20*/  @!P0 EXIT ;  /* 0x000000000000894d */ /* 0x000fea0003800000 */
[----:B------:R-:W-:Y:S01]  /*5f30*/  BAR.SYNC.DEFER_BLOCKING 0x6, 0xa0 ;  /* 0x0182800000007b1d */ /* 0x000fe20000010000 */
[C---:B------:R-:W-:Y:S01]  /*5f40*/  IMAD.SHL.U32 R2, R66.reuse, 0x10, RZ ;  /* 0x0000001042027824 */ /* 0x040fe200078e00ff */
[C---:B------:R-:W-:Y:S01]  /*5f50*/  SHF.L.U32 R23, R66.reuse, 0x10, RZ ;  /* 0x0000001042177819 */ /* 0x040fe200000006ff */
[C---:B------:R-:W-:Y:S01]  /*5f60*/  IMAD.SHL.U32 R65, R66.reuse, 0x2, RZ ;  /* 0x0000000242417824 */ /* 0x040fe200078e00ff */
[----:B------:R-:W-:Y:S01]  /*5f70*/  LOP3.LUT R67, R66, 0x60, RZ, 0xc0, !PT ;  /* 0x0000006042437812 */ /* 0x000fe200078ec0ff */
[----:B------:R-:W-:Y:S01]  /*5f80*/  HFMA2 R61, -RZ, RZ, 0, 0 ;  /* 0x00000000ff3d7431 */ /* 0x000fe200000001ff */
[----:B------:R-:W-:Y:S02]  /*5f90*/  UMOV UR43, 0x400 ;  /* 0x00000400002b7882 */ /* 0x000fe40000000000 */
[----:B------:R-:W1:Y:S01]  /*5fa0*/  LDC.64 R50, c[0x0][0x8b0] ;  /* 0x00022c00ff327b82 */ /* 0x000e620000000a00 */
[----:B------:R-:W-:Y:S01]  /*5fb0*/  ULEA UR43, UR52, UR43, 0x18 ;  /* 0x0000002b342b7291 */ /* 0x000fe2000f8ec0ff */
[----:B------:R-:W-:Y:S01]  /*5fc0*/  LOP3.LUT R3, R2, 0x60, RZ, 0xc0, !PT ;  /* 0x0000006002037812 */ /* 0x000fe200078ec0ff */
[----:B------:R-:W2:Y:S01]  /*5fd0*/  LDCU.64 UR6, c[0x0][0x890] ;  /* 0x00011200ff0677ac */ /* 0x000ea20008000a00 */
[C---:B------:R-:W-:Y:S01]  /*5fe0*/  LOP3.LUT R64, R66.reuse, 0x2, RZ, 0xc0, !PT ;  /* 0x0000000242407812 */ /* 0x040fe200078ec0ff */
[----:B------:R-:W-:Y:S01]  /*5ff0*/  IMAD.MOV.U32 R22, RZ, RZ, RZ ;  /* 0x000000ffff167224 */ /* 0x000fe200078e00ff */
[----:B------:R-:W-:Y:S01]  /*6000*/  LOP3.LUT R65, R3, 0xc, R65, 0xf8, !PT ;  /* 0x0000000c03417812 */ /* 0x000fe200078ef841 */
[----:B------:R-:W-:Y:S01]  /*6010*/  UIADD3 UR4, UPT, UPT, UR43, 0x200, URZ ;  /* 0x000002002b047890 */ /* 0x000fe2000fffe0ff */
[----:B------:R-:W3:Y:S01]  /*6020*/  LDC.64 R48, c[0x0][0x8a8] ;  /* 0x00022a00ff307b82 */ /* 0x000ee20000000a00 */
[----:B------:R-:W-:Y:S01]  /*6030*/  LOP3.LUT R23, R23, 0x600000, RZ, 0xc0, !PT ;  /* 0x0060000017177812 */ /* 0x000fe200078ec0ff */
[----:B------:R-:W-:Y:S01]  /*6040*/  IMAD.MOV.U32 R59, RZ, RZ, RZ ;  /* 0x000000ffff3b7224 */ /* 0x000fe200078e00ff */
[----:B------:R-:W-:Y:S01]  /*6050*/  LOP3.LUT R65, R65, 0x790, R2, 0xf8, !PT ;  /* 0x0000079041417812 */ /* 0x000fe200078ef802 */
[----:B------:R-:W4:Y:S01]  /*6060*/  LDCU UR63, c[0x0][0x370] ;  /* 0x00006e00ff3f77ac */ /* 0x000f220008000800 */
[----:B------:R-:W-:Y:S01]  /*6070*/  IMAD.U32 R57, RZ, RZ, UR4 ;  /* 0x00000004ff397e24 */ /* 0x000fe2000f8e00ff */
[----:B------:R-:W-:-:S02]  /*6080*/  LOP3.LUT R66, R66, 0x4, RZ, 0xc0, !PT ;  /* 0x0000000442427812 */ /* 0x000fc400078ec0ff */
[----:B------:R-:W-:Y:S01]  /*6090*/  MOV R62, RZ ;  /* 0x000000ff003e7202 */ /* 0x000fe20000000f00 */
[----:B------:R-:W4:Y:S01]  /*60a0*/  LDS R0, [UR43+0x140] ;  /* 0x0001402bff007984 */ /* 0x000f220008000800 */
[----:B------:R-:W-:Y:S01]  /*60b0*/  LEA R65, R65, R57, 0x2 ;  /* 0x0000003941417211 */ /* 0x000fe200078e10ff */
[----:B------:R-:W1:Y:S01]  /*60c0*/  LDCU.64 UR54, c[0x0][0x348] ;  /* 0x00006900ff3677ac */ /* 0x000e620008000a00 */
[----:B--2---:R-:W-:Y:S01]  /*60d0*/  IMAD.U32 R69, RZ, RZ, UR6 ;  /* 0x00000006ff457e24 */ /* 0x004fe2000f8e00ff */
[----:B------:R-:W-:Y:S02]  /*60e0*/  MOV R68, UR7 ;  /* 0x0000000700447c02 */ /* 0x000fe40008000f00 */
[--C-:B------:R-:W-:Y:S01]  /*60f0*/  IMAD R64, R64, -0x10, R65.reuse ;  /* 0xfffffff040407824 */ /* 0x100fe200078e0241 */
[----:B------:R-:W2:Y:S01]  /*6100*/  LDCU UR42, c[0x0][0xb0c] ;  /* 0x00016180ff2a77ac */ /* 0x000ea20008000800 */
[----:B------:R-:W-:Y:S01]  /*6110*/  IMAD R63, R66, -0x10, R65 ;  /* 0xfffffff0423f7824 */ /* 0x000fe200078e0241 */
[----:B------:R-:W1:Y:S01]  /*6120*/  LDCU UR39, c[0x0][0xb30] ;  /* 0x00016600ff2777ac */ /* 0x000e620008000800 */
[----:B------:R-:W1:Y:S01]  /*6130*/  LDCU.64 UR60, c[0x0][0x888] ;  /* 0x00011100ff3c77ac */ /* 0x000e620008000a00 */
[----:B------:R-:W1:Y:S01]  /*6140*/  LDCU.64 UR40, c[0x0][0xb28] ;  /* 0x00016500ff2877ac */ /* 0x000e620008000a00 */
[----:B------:R-:W1:Y:S01]  /*6150*/  LDCU.128 UR56, c[0x0][0xb10] ;  /* 0x00016200ff3877ac */ /* 0x000e620008000c00 */
[----:B------:R-:W1:Y:S01]  /*6160*/  LDCU UR62, c[0x0][0x374] ;  /* 0x00006e80ff3e77ac */ /* 0x000e620008000800 */
[----:B------:R-:W-:Y:S01]  /*6170*/  UMOV UR53, URZ ;  /* 0x000000ff00357c82 */ /* 0x000fe20008000000 */
[----:B------:R-:W-:Y:S01]  /*6180*/  UMOV UR47, URZ ;  /* 0x000000ff002f7c82 */ /* 0x000fe20008000000 */
[----:B-1234-:R-:W-:-:S07]  /*6190*/  IMAD.IADD R23, R0, 0x1, R23 ;  /* 0x0000000100177824 */ /* 0x01efce00078e0217 */
.L_x_182:
[----:B------:R-:W-:Y:S02]  /*61a0*/  LEA R0, R59, UR43, 0x3 ;  /* 0x0000002b3b007c11 */ /* 0x000fe4000f8e18ff */
[----:B------:R-:W-:Y:S02]  /*61b0*/  SHF.L.U32 R2, R61, 0x1f, RZ ;  /* 0x0000001f3d027819 */ /* 0x000fe400000006ff */
[----:B-1----:R-:W-:Y:S02]  /*61c0*/  LEA R4, R59, UR43, 0x4 ;  /* 0x0000002b3b047c11 */ /* 0x002fe4000f8e20ff */
[----:B------:R-:W1:Y:S02]  /*61d0*/  SYNCS.PHASECHK.TRANS64.TRYWAIT P0, [R0+URZ+0x90], R2 ;  /* 0x00009002000075a7 */ /* 0x000e6400080011ff */
[----:B-1-3--:R-:W-:Y:S05]  /*61e0*/  @!P0 BRA `(.L_x_107) ;  /* 0x0000006800488947 */ /* 0x00afea0003800000 */
.L_x_241:
[----:B------:R-:W-:Y:S01]  /*61f0*/  R2UR UR7, R70 ;  /* 0x00000000460772ca */ /* 0x000fe200000e0000 */
[----:B------:R-:W2:Y:S01]  /*6200*/  LDS.128 R4, [R4+0x120] ;  /* 0x0001200004047984 */ /* 0x000ea20000000c00 */
[----:B-1----:R-:W-:Y:S01]  /*6210*/  VIADD R0, R0, 0xa0 ;  /* 0x000000a000007836 */ /* 0x002fe20000000000 */
[----:B------:R-:W-:Y:S04]  /*6220*/  UISETP.GE.AND UP0, UPT, UR45, 0x1, UPT ;  /* 0x000000012d00788c */ /* 0x000fe8000bf06270 */
[----:B------:R-:W-:Y:S01]  /*6230*/  PRMT R0, RZ, 0x654, R0 ;  /* 0x00000654ff007816 */ /* 0x000fe20000000000 */
[----:B------:R-:W-:Y:S01]  /*6240*/  @!PT LDS RZ, [RZ] ;  /* 0x00000000fffff984 */ /* 0x000fe20000000800 */
[----:B------:R-:W-:Y:S01]  /*6250*/  @!PT LDS RZ, [RZ] ;  /* 0x00000000fffff984 */ /* 0x000fe20000000800 */
[----:B------:R-:W-:Y:S01]  /*6260*/  @!PT LDS RZ, [RZ] ;  /* 0x00000000fffff984 */ /* 0x000fe20000000800 */
[----:B------:R-:W-:Y:S01]  /*6270*/  @!PT LDS RZ, [RZ] ;  /* 0x00000000fffff984 */ /* 0x000fe20000000800 */
[----:B------:R1:W-:Y:S06]  /*6280*/  MEMBAR.ALL.CTA ;  /* 0x0000000000007992 */ /* 0x0003ec0000008000 */
[----:B-1----:R-:W1:Y:S02]  /*6290*/  FENCE.VIEW.ASYNC.S ;  /* 0x00000000000073c6 */ /* 0x002e640000000000 */
[----:B-1----:R1:W-:Y:S01]  /*62a0*/  SYNCS.ARRIVE.TRANS64.RED.A1T0 RZ, [R0+URZ], RZ ;  /* 0x000000ff00ff79a7 */ /* 0x0023e200081004ff */
[----:B--2---:R-:W-:Y:S11]  /*62b0*/  LOP3.LUT P0, RZ, R6, 0x1, RZ, 0xc0, !PT ;  /* 0x0000000106ff7812 */ /* 0x004ff6000780c0ff */
[----:B------:R-:W-:Y:S02]  /*62c0*/  @!UPT UIADD3 URZ, UPT, UPT, URZ, URZ, URZ ;  /* 0x000000fffffff290 */ /* 0x000fe4000fffe0ff */
[----:B------:R-:W-:Y:S01]  /*62d0*/  VOTEU.ANY UP1, P0 ;  /* 0x0000000000ff7886 */ /* 0x000fe20000020100 */
[----:B------:R-:W-:Y:S01]  /*62e0*/  PLOP3.LUT P0, PT, PT, PT, UP1, 0x80, 0x8 ;  /* 0x000000000008781c */ /* 0x000fe20003f0f018 */
[----:B------:R-:W-:Y:S06]  /*62f0*/  UP2UR UR4, UPR, URZ, 0x2 ;  /* 0x00000002ff047883 */ /* 0x000fec0008000000 */
[----:B------:R-:W-:Y:S06]  /*6300*/  IMAD.U32 R71, RZ, RZ, UR4 ;  /* 0x00000004ff477e24 */ /* 0x000fec000f8e00ff */
[----:B------:R-:W-:Y:S02]  /*6310*/  @P0 SHF.R.U32.HI R2, RZ, 0x10, R5 ;  /* 0x00000010ff020819 */ /* 0x000fe40000011605 */
[----:B------:R-:W-:Y:S02]  /*6320*/  @P0 MOV R3, R4 ;  /* 0x0000000400030202 */ /* 0x000fe40000000f00 */
[----:B------:R-:W-:Y:S02]  /*6330*/  @P0 R2UR UR4, R2 ;  /* 0x00000000020402ca */ /* 0x000fe400000e0000 */
[----:B------:R-:W-:Y:S02]  /*6340*/  @P0 LOP3.LUT R4, R5, 0xffff, RZ, 0xc0, !PT ;  /* 0x0000ffff05040812 */ /* 0x000fe400078ec0ff */
[----:B------:R-:W-:Y:S02]  /*6350*/  @P0 R2UR UR6, R3 ;  /* 0x00000000030602ca */ /* 0x000fe400000e0000 */
[----:B------:R-:W-:Y:S07]  /*6360*/  @P0 R2UR UR5, R4 ;  /* 0x00000000040502ca */ /* 0x000fee00000e0000 */
[----:B------:R-:W-:Y:S02]  /*6370*/  @UP1 UMOV UR7, UR4 ;  /* 0x0000000400071c82 */ /* 0x000fe40008000000 */
[----:B------:R-:W-:Y:S02]  /*6380*/  IMAD.U32 R70, RZ, RZ, UR7 ;  /* 0x00000007ff467e24 */ /* 0x000fe4000f8e00ff */
[----:B------:R-:W-:Y:S02]  /*6390*/  @UP1 UMOV UR38, UR6 ;  /* 0x0000000600261c82 */ /* 0x000fe40008000000 */
[----:B------:R-:W-:Y:S01]  /*63a0*/  @UP1 UMOV UR37, UR5 ;  /* 0x0000000500251c82 */ /* 0x000fe20008000000 */
[----:B-1----:R-:W-:Y:S05]  /*63b0*/  BRA.U !UP0, `(.L_x_108) ;  /* 0x0000000108cc7547 */ /* 0x002fea000b800000 */
[----:B------:R-:W1:Y:S01]  /*63c0*/  LDCU UR12, c[0x0][0xb20] ;  /* 0x00016400ff0c77ac */ /* 0x000e620008000800 */
[----:B------:R-:W-:Y:S02]  /*63d0*/  UIMAD.WIDE.U32 UR4, UR62, UR59, URZ ;  /* 0x0000003b3e0472a5 */ /* 0x000fe4000f8e00ff */
[----:B------:R-:W-:Y:S02]  /*63e0*/  UIMAD.WIDE.U32 UR6, UR63, UR56, URZ ;  /* 0x000000383f0672a5 */ /* 0x000fe4000f8e00ff */
[----:B------:R-:W-:Y:S02]  /*63f0*/  UISETP.NE.AND UP0, UPT, UR58, 0x1, UPT ;  /* 0x000000013a00788c */ /* 0x000fe4000bf05270 */
[----:B------:R-:W-:Y:S02]  /*6400*/  UIMAD.WIDE.U32 UR8, UR37, UR59, URZ ;  /* 0x0000003b250872a5 */ /* 0x000fe4000f8e00ff */
[----:B------:R-:W-:Y:S02]  /*6410*/  UIMAD.WIDE.U32 UR10, UR38, UR56, URZ ;  /* 0x00000038260a72a5 */ /* 0x000fe4000f8e00ff */
[----:B------:R-:W-:Y:S02]  /*6420*/  UISETP.NE.AND UP1, UPT, UR42, 0x1, UPT ;  /* 0x000000012a00788c */ /* 0x000fe4000bf25270 */
[----:B------:R-:W-:Y:S01]  /*6430*/  UISETP.NE.AND UP2, UPT, UR45, 0x1, UPT ;  /* 0x000000012d00788c */ /* 0x000fe2000bf45270 */
[----:B------:R-:W-:Y:S02]  /*6440*/  UMOV UR4, UR5 ;  /* 0x0000000500047c82 */ /* 0x000fe40008000000 */
[----:B-1----:R-:W-:Y:S03]  /*6450*/  USHF.R.U32.HI UR5, URZ, UR12, UR4 ;  /* 0x0000000cff057299 */ /* 0x002fe60008011604 */
[----:B------:R-:W-:Y:S02]  /*6460*/  UMOV UR4, UR7 ;  /* 0x0000000700047c82 */ /* 0x000fe40008000000 */
[----:B------:R-:W-:Y:S02]  /*6470*/  USHF.R.U32.HI UR7, URZ, UR57, UR4 ;  /* 0x00000039ff077299 */ /* 0x000fe40008011604 */
[----:B------:R-:W-:Y:S02]  /*6480*/  USEL UR4, UR62, UR5, !UP0 ;  /* 0x000000053e047287 */ /* 0x000fe4000c000000 */
[----:B------:R-:W-:Y:S01]  /*6490*/  USEL UR7, UR63, UR7, !UP1 ;  /* 0x000000073f077287 */ /* 0x000fe2000c800000 */
[----:B------:R-:W-:Y:S01]  /*64a0*/  UMOV UR5, UR9 ;  /* 0x0000000900057c82 */ /* 0x000fe20008000000 */
[----:B------:R-:W-:Y:S02]  /*64b0*/  UIMAD.WIDE.U32 UR8, UR4, UR40, URZ ;  /* 0x00000028040872a5 */ /* 0x000fe4000f8e00ff */
[----:B------:R-:W-:Y:S03]  /*64c0*/  USHF.R.U32.HI UR6, URZ, UR12, UR5 ;  /* 0x0000000cff067299 */ /* 0x000fe60008011605 */
[----:B------:R-:W-:Y:S01]  /*64d0*/  UMOV UR5, UR11 ;  /* 0x0000000b00057c82 */ /* 0x000fe20008000000 */
[----:B------:R-:W-:Y:S02]  /*64e0*/  UIMAD.WIDE.U32 UR10, UR7, UR40, URZ ;  /* 0x00000028070a72a5 */ /* 0x000fe4000f8e00ff */
[----:B------:R-:W-:Y:S02]  /*64f0*/  USHF.R.U32.HI UR12, URZ, UR57, UR5 ;  /* 0x00000039ff0c7299 */ /* 0x000fe40008011605 */
[----:B------:R-:W-:Y:S01]  /*6500*/  USEL UR6, UR37, UR6, !UP0 ;  /* 0x0000000625067287 */ /* 0x000fe2000c000000 */
[----:B------:R-:W-:Y:S02]  /*6510*/  UMOV UR5, UR9 ;  /* 0x0000000900057c82 */ /* 0x000fe40008000000 */
[----:B------:R-:W-:Y:S01]  /*6520*/  UMOV UR10, UR11 ;  /* 0x0000000b000a7c82 */ /* 0x000fe20008000000 */
[----:B------:R-:W-:Y:S02]  /*6530*/  @UP2 USHF.R.U32.HI UR4, URZ, UR41, UR5 ;  /* 0x00000029ff042299 */ /* 0x000fe40008011605 */
[----:B------:R-:W-:Y:S02]  /*6540*/  @UP2 USHF.R.U32.HI UR7, URZ, UR41, UR10 ;  /* 0x00000029ff072299 */ /* 0x000fe4000801160a */
[----:B------:R-:W-:Y:S02]  /*6550*/  UIMAD UR4, UR45, UR4, URZ ;  /* 0x000000042d0472a4 */ /* 0x000fe4000f8e02ff */
        /* <DEDUP_REMOVED lines=8> */
[----:B------:R-:W-:Y:S02]  /*65e0*/  USEL UR11, UR6, UR4, !UP2 ;  /* 0x00000004060b7287 */ /* 0x000fe4000d000000 */
[----:B------:R-:W-:Y:S02]  /*65f0*/  UIADD3 UR8, UPT, UPT, -UR5, URZ, URZ ;  /* 0x000000ff05087290 */ /* 0x000fe4000fffe1ff */
[----:B------:R-:W-:Y:S01]  /*6600*/  UIADD3 UR10, UPT, UPT, -UR11, URZ, URZ ;  /* 0x000000ff0b0a7290 */ /* 0x000fe2000fffe1ff */
[----:B------:R-:W-:Y:S01]  /*6610*/  @!UP0 UMOV UR4, UR9 ;  /* 0x0000000900048c82 */ /* 0x000fe20008000000 */
[----:B------:R-:W-:Y:S02]  /*6620*/  UIADD3 UR9, UPT, UPT, -UR6, URZ, URZ ;  /* 0x000000ff06097290 */ /* 0x000fe4000fffe1ff */
[----:B------:R-:W-:Y:S02]  /*6630*/  @!UP0 USHF.R.U32.HI UR4, URZ, UR41, UR4 ;  /* 0x00000029ff048299 */ /* 0x000fe40008011604 */
[----:B------:R-:W-:Y:S02]  /*6640*/  UIMAD UR10, UR45, UR10, UR6 ;  /* 0x0000000a2d0a72a4 */ /* 0x000fe4000f8e0206 */
[----:B------:R-:W-:Y:S04]  /*6650*/  @!UP0 USEL UR4, UR5, UR4, !UP2 ;  /* 0x0000000405048287 */ /* 0x000fe8000d000000 */
[----:B------:R-:W-:Y:S02]  /*6660*/  @!UP0 UIMAD UR10, UR7, UR10, UR4 ;  /* 0x0000000a070a82a4 */ /* 0x000fe4000f8e0204 */
[----:B------:R-:W-:Y:S02]  /*6670*/  @!UP0 UIADD3 UR11, UPT, UPT, UR11, -UR4, URZ ;  /* 0x800000040b0b8290 */ /* 0x000fe4000fffe0ff */
[----:B------:R-:W-:Y:S02]  /*6680*/  UIMAD UR7, UR42, UR8, UR38 ;  /* 0x000000082a0772a4 */ /* 0x000fe4000f8e0226 */
[----:B------:R-:W-:Y:S02]  /*6690*/  @!UP0 UIMAD UR6, UR11, UR45, UR5 ;  /* 0x0000002d0b0682a4 */ /* 0x000fe4000f8e0205 */
[----:B------:R-:W-:Y:S01]  /*66a0*/  UIMAD UR4, UR58, UR9, UR37 ;  /* 0x000000093a0472a4 */ /* 0x000fe2000f8e0225 */
[----:B------:R-:W-:Y:S02]  /*66b0*/  @!UP0 UMOV UR5, UR10 ;  /* 0x0000000a00058c82 */ /* 0x000fe40008000000 */
[----:B------:R-:W-:Y:S02]  /*66c0*/  UIMAD UR38, UR5, UR42, UR7 ;  /* 0x0000002a052672a4 */ /* 0x000fe4000f8e0207 */
[----:B------:R-:W-:Y:S11]  /*66d0*/  UIMAD UR37, UR6, UR58, UR4 ;  /* 0x0000003a062572a4 */ /* 0x000ff6000f8e0204 */
[----:B------:R-:W-:Y:S01]  /*66e0*/  @!UPT UIADD3 URZ, UPT, UPT, URZ, URZ, URZ ;  /* 0x000000fffffff290 */ /* 0x000fe2000fffe0ff */
.L_x_108:
[----:B------:R-:W-:Y:S01]  /*66f0*/  UISETP.NE.AND UP0, UPT, UR39, 0x1, UPT ;  /* 0x000000012700788c */ /* 0x000fe2000bf05270 */
[----:B------:R-:W-:Y:S01]  /*6700*/  LOP3.LUT P0, RZ, R57, 0x1b0, RZ, 0xc0, !PT ;  /* 0x000001b039ff7812 */ /* 0x000fe2000780c0ff */
[----:B------:R-:W-:Y:S01]  /*6710*/  USHF.L.U32 UR50, UR16, 0x7, URZ ;  /* 0x0000000710327899 */ /* 0x000fe200080006ff */
[----:B------:R-:W-:Y:S01]  /*6720*/  BSSY.RECONVERGENT B6, `(.L_x_109) ;  /* 0x0000034000067945 */ /* 0x000fe20003800200 */
[----:B------:R-:W-:Y:S01]  /*6730*/  USHF.L.U32 UR49, UR20, 0x7, URZ ;  /* 0x0000000714317899 */ /* 0x000fe200080006ff */
[----:B------:R-:W-:Y:S06]  /*6740*/  IADD3 R59, PT, PT, R59, 0x1, RZ ;  /* 0x000000013b3b7810 */ /* 0x000fec0007ffe0ff */
[----:B------:R-:W1:Y:S01]  /*6750*/  @!UP0 LDCU.128 UR12, c[0x0][0xb10] ;  /* 0x00016200ff0c87ac */ /* 0x000e620008000c00 */
[----:B------:R-:W2:Y:S01]  /*6760*/  @!UP0 LDCU UR5, c[0x0][0xb0c] ;  /* 0x00016180ff0587ac */ /* 0x000ea20008000800 */
[----:B------:R-:W3:Y:S01]  /*6770*/  @!UP0 LDCU UR10, c[0x0][0xb20] ;  /* 0x00016400ff0a87ac */ /* 0x000ee20008000800 */
[----:B-1----:R-:W-:Y:S02]  /*6780*/  UIMAD.WIDE.U32 UR8, UR38, UR12, URZ ;  /* 0x0000000c260872a5 */ /* 0x002fe4000f8e00ff */
[----:B------:R-:W-:Y:S02]  /*6790*/  UIMAD.WIDE.U32 UR6, UR37, UR15, URZ ;  /* 0x0000000f250672a5 */ /* 0x000fe4000f8e00ff */
[----:B------:R-:W-:Y:S03]  /*67a0*/  @!UP0 UISETP.NE.AND UP1, UPT, UR14, 0x1, UPT ;  /* 0x000000010e00888c */ /* 0x000fe6000bf25270 */
[----:B------:R-:W-:Y:S01]  /*67b0*/  @!UP0 UMOV UR4, UR9 ;  /* 0x0000000900048c82 */ /* 0x000fe20008000000 */
[----:B--2---:R-:W-:Y:S02]  /*67c0*/  @!UP0 UISETP.NE.AND UP2, UPT, UR5, 0x1, UPT ;  /* 0x000000010500888c */ /* 0x004fe4000bf45270 */
[----:B------:R-:W-:Y:S01]  /*67d0*/  @!UP0 USHF.R.U32.HI UR4, URZ, UR13, UR4 ;  /* 0x0000000dff048299 */ /* 0x000fe20008011604 */
[----:B------:R-:W-:Y:S02]  /*67e0*/  @!UP0 UMOV UR6, UR7 ;  /* 0x0000000700068c82 */ /* 0x000fe40008000000 */
[----:B---3--:R-:W-:Y:S02]  /*67f0*/  @!UP0 USHF.R.U32.HI UR6, URZ, UR10, UR6 ;  /* 0x0000000aff068299 */ /* 0x008fe40008011606 */
[----:B------:R-:W-:Y:S02]  /*6800*/  @!UP0 USEL UR7, UR38, UR4, !UP2 ;  /* 0x0000000426078287 */ /* 0x000fe4000d000000 */
[----:B------:R-:W-:Y:S04]  /*6810*/  @!UP0 USEL UR6, UR37, UR6, !UP1 ;  /* 0x0000000625068287 */ /* 0x000fe8000c800000 */
[----:B------:R-:W-:Y:S02]  /*6820*/  @!UP0 UIADD3 UR4, UPT, UPT, -UR7, UR6, URZ ;  /* 0x0000000607048290 */ /* 0x000fe4000fffe1ff */
[----:B------:R-:W-:Y:S02]  /*6830*/  @!UP0 UIADD3 UR6, UPT, UPT, UR7, -UR6, URZ ;  /* 0x8000000607068290 */ /* 0x000fe4000fffe0ff */
[----:B------:R-:W-:Y:S02]  /*6840*/  @!UP0 UIMAD UR38, UR4, UR5, UR38 ;  /* 0x00000005042682a4 */ /* 0x000fe4000f8e0226 */
[----:B------:R-:W-:Y:S01]  /*6850*/  @!UP0 UIMAD UR37, UR6, UR14, UR37 ;  /* 0x0000000e062582a4 */ /* 0x000fe2000f8e0225 */
[----:B------:R-:W-:Y:S11]  /*6860*/  @!P0 BRA `(.L_x_110) ;  /* 0x00000000007c8947 */ /* 0x000ff60003800000 */
[----:B------:R-:W1:Y:S01]  /*6870*/  LDCU.64 UR8, c[0x4][0x80] ;  /* 0x01001000ff0877ac */ /* 0x000e620008000a00 */
[----:B------:R-:W-:Y:S01]  /*6880*/  MOV R2, 0x0 ;  /* 0x0000000000027802 */ /* 0x000fe20000000f00 */
[----:B------:R-:W-:Y:S02]  /*6890*/  HFMA2 R12, -RZ, RZ, 0, 5.9604644775390625e-08 ;  /* 0x00000001ff0c7431 */ /* 0x000fe400000001ff */
[----:B------:R-:W-:Y:S01]  /*68a0*/  IMAD.MOV.U32 R8, RZ, RZ, 0x70 ;  /* 0x00000070ff087424 */ /* 0x000fe200078e00ff */
[----:B------:R2:W3:Y:S01]  /*68b0*/  LDC.64 R14, c[0x4][R2] ;  /* 0x01000000020e7b82 */ /* 0x0004e20000000a00 */
[----:B------:R-:W4:Y:S01]  /*68c0*/  LDCU.64 UR6, c[0x4][0x88] ;  /* 0x01001100ff0677ac */ /* 0x000f220008000a00 */
[----:B------:R-:W-:Y:S01]  /*68d0*/  IMAD.MOV.U32 R13, RZ, RZ, RZ ;  /* 0x000000ffff0d7224 */ /* 0x000fe200078e00ff */
[----:B------:R-:W2:Y:S01]  /*68e0*/  LDCU.64 UR4, c[0x4][0x8] ;  /* 0x01000100ff0477ac */ /* 0x000ea20008000a00 */
[----:B-1----:R-:W-:Y:S01]  /*68f0*/  MOV R5, UR9 ;  /* 0x0000000900057c02 */ /* 0x002fe20008000f00 */
[----:B------:R-:W-:Y:S01]  /*6900*/  IMAD.U32 R4, RZ, RZ, UR8 ;  /* 0x00000008ff047e24 */ /* 0x000fe2000f8e00ff */
[----:B----4-:R-:W-:Y:S01]  /*6910*/  MOV R7, UR7 ;  /* 0x0000000700077c02 */ /* 0x010fe20008000f00 */
[----:B------:R-:W-:Y:S01]  /*6920*/  IMAD.U32 R6, RZ, RZ, UR6 ;  /* 0x00000006ff067e24 */ /* 0x000fe2000f8e00ff */
[----:B--2---:R-:W-:Y:S01]  /*6930*/  MOV R11, UR5 ;  /* 0x00000005000b7c02 */ /* 0x004fe20008000f00 */
[----:B------:R-:W-:Y:S02]  /*6940*/  IMAD.U32 R10, RZ, RZ, UR4 ;  /* 0x00000004ff0a7e24 */ /* 0x000fe4000f8e00ff */
[----:B------:R-:W-:Y:S07]  /*6950*/  LEPC R20, `(.L_x_111) ;  /* 0x000000001014794e */ /* 0x000fee0000000000 */
[----:B---3-5:R-:W-:Y:S05]  /*6960*/  CALL.ABS.NOINC R14 ;  /* 0x000000000e007343 */ /* 0x028fea0003c00000 */
.L_x_111:
[----:B------:R-:W1:Y:S01]  /*6970*/  LDCU.64 UR8, c[0x4][0x80] ;  /* 0x01001000ff0877ac */ /* 0x000e620008000a00 */
[----:B------:R-:W2:Y:S01]  /*6980*/  LDC.64 R2, c[0x4][R2] ;  /* 0x0100000002027b82 */ /* 0x000ea20000000a00 */
[----:B------:R-:W-:Y:S02]  /*6990*/  HFMA2 R12, -RZ, RZ, 0, 5.9604644775390625e-08 ;  /* 0x00000001ff0c7431 */ /* 0x000fe400000001ff */
[----:B------:R-:W-:Y:S02]  /*69a0*/  IMAD.MOV.U32 R8, RZ, RZ, 0x70 ;  /* 0x00000070ff087424 */ /* 0x000fe400078e00ff */
[----:B------:R-:W-:Y:S01]  /*69b0*/  IMAD.MOV.U32 R13, RZ, RZ, RZ ;  /* 0x000000ffff0d7224 */ /* 0x000fe200078e00ff */
[----:B------:R-:W3:Y:S01]  /*69c0*/  LDCU.64 UR6, c[0x4][0x88] ;  /* 0x01001100ff0677ac */ /* 0x000ee20008000a00 */
[----:B------:R-:W4:Y:S01]  /*69d0*/  LDCU.64 UR4, c[0x4][0x8] ;  /* 0x01000100ff0477ac */ /* 0x000f220008000a00 */
[----:B-1----:R-:W-:Y:S02]  /*69e0*/  MOV R4, UR8 ;  /* 0x0000000800047c02 */ /* 0x002fe40008000f00 */
[----:B------:R-:W-:Y:S02]  /*69f0*/  MOV R5, UR9 ;  /* 0x0000000900057c02 */ /* 0x000fe40008000f00 */
[----:B---3--:R-:W-:Y:S01]  /*6a00*/  MOV R7, UR7 ;  /* 0x0000000700077c02 */ /* 0x008fe20008000f00 */
[----:B------:R-:W-:Y:S01]  /*6a10*/  IMAD.U32 R6, RZ, RZ, UR6 ;  /* 0x00000006ff067e24 */ /* 0x000fe2000f8e00ff */
[----:B----4-:R-:W-:Y:S01]  /*6a20*/  MOV R11, UR5 ;  /* 0x00000005000b7c02 */ /* 0x010fe20008000f00 */
[----:B------:R-:W-:Y:S02]  /*6a30*/  IMAD.U32 R10, RZ, RZ, UR4 ;  /* 0x00000004ff0a7e24 */ /* 0x000fe4000f8e00ff */
[----:B------:R-:W-:Y:S07]  /*6a40*/  LEPC R20, `(.L_x_110) ;  /* 0x000000001014794e */ /* 0x000fee0000000000 */
[----:B--2---:R-:W-:Y:S05]  /*6a50*/  CALL.ABS.NOINC R2 ;  /* 0x0000000002007343 */ /* 0x004fea0003c00000 */
.L_x_110:
[----:B------:R-:W-:Y:S05]  /*6a60*/  BSYNC.RECONVERGENT B6 ;  /* 0x0000000000067941 */ /* 0x000fea0003800200 */
.L_x_109:
[----:B------:R-:W-:Y:S02]  /*6a70*/  R2UR UR6, R56 ;  /* 0x00000000380672ca */ /* 0x000fe400000e0000 */
[----:B------:R-:W-:Y:S02]  /*6a80*/  R2UR UR5, R69 ;  /* 0x00000000450572ca */ /* 0x000fe400000e0000 */
[----:B------:R-:W-:Y:S02]  /*6a90*/  R2UR UR4, R68 ;  /* 0x00000000440472ca */ /* 0x000fe400000e0000 */
[----:B------:R-:W-:Y:S02]  /*6aa0*/  ISETP.NE.U32.AND P4, PT, R50, RZ, PT ;  /* 0x000000ff3200720c */ /* 0x000fe40003f85070 */
[----:B------:R-:W-:Y:S02]  /*6ab0*/  ISETP.NE.U32.AND P2, PT, RZ, UR60, PT ;  /* 0x0000003cff007c0c */ /* 0x000fe4000bf45070 */
[----:B------:R-:W-:Y:S02]  /*6ac0*/  ISETP.NE.AND.EX P4, PT, R51, RZ, PT, P4 ;  /* 0x000000ff3300720c */ /* 0x000fe40003f85340 */
[----:B------:R-:W-:Y:S01]  /*6ad0*/  ISETP.NE.AND.EX P2, PT, RZ, UR61, PT, P2 ;  /* 0x0000003dff007c0c */ /* 0x000fe2000bf45320 */
[----:B------:R-:W-:Y:S02]  /*6ae0*/  UISETP.NE.AND UP2, UPT, UR6, URZ, UPT ;  /* 0x000000ff0600728c */ /* 0x000fe4000bf45270 */
[----:B------:R-:W-:Y:S04]  /*6af0*/  UISETP.NE.U32.AND UP0, UPT, UR5, URZ, UPT ;  /* 0x000000ff0500728c */ /* 0x000fe8000bf05070 */
[----:B------:R-:W-:Y:S01]  /*6b00*/  UISETP.NE.AND.EX UP1, UPT, UR4, URZ, UPT, UP0 ;  /* 0x000000ff0400728c */ /* 0x000fe2000bf25300 */
[----:B------:R-:W-:Y:S01]  /*6b10*/  PLOP3.LUT P1, PT, PT, PT, UP2, 0x80, 0x8 ;  /* 0x000000000008781c */ /* 0x000fe20003f2f028 */
[----:B------:R-:W-:Y:S03]  /*6b20*/  UPLOP3.LUT UP0, UPT, UPT, UPT, UPT, 0x40, 0x4 ;  /* 0x000000000004789c */ /* 0x000fe60003f0e870 */
[----:B------:R-:W-:Y:S06]  /*6b30*/  @UP2 UPLOP3.LUT UP0, UPT, UPT, UPT, UP1, 0x80, 0x8 ;  /* 0x000000000008289c */ /* 0x000fec0003f0f010 */
[----:B------:R-:W-:Y:S01]  /*6b40*/  PLOP3.LUT P0, PT, PT, PT, UP0, 0x80, 0x8 ;  /* 0x000000000008781c */ /* 0x000fe20003f0f008 */
[----:B------:R-:W-:Y:S01]  /*6b50*/  @!UPT UIADD3 URZ, UPT, UPT, URZ, URZ, URZ ;  /* 0x000000fffffff290 */ /* 0x000fe2000fffe0ff */
[----:B------:R-:W-:Y:S11]  /*6b60*/  BRA.U !UP1, `(.L_x_112) ;  /* 0x0000000109407547 */ /* 0x000ff6000b800000 */
[----:B------:R-:W-:Y:S01]  /*6b70*/  UISETP.NE.U32.AND UP0, UPT, UR60, URZ, UPT ;  /* 0x000000ff3c00728c */ /* 0x000fe2000bf05070 */
[----:B------:R-:W-:Y:S01]  /*6b80*/  R2UR UR6, R69 ;  /* 0x00000000450672ca */ /* 0x000fe200000e0000 */
[----:B------:R-:W1:Y:S01]  /*6b90*/  LDCU.64 UR8, c[0x0][0x358] ;  /* 0x00006b00ff0877ac */ /* 0x000e620008000a00 */
[----:B------:R-:W-:Y:S02]  /*6ba0*/  HFMA2 R52, -RZ, RZ, 0, 5.9604644775390625e-08 ;  /* 0x00000001ff347431 */ /* 0x000fe400000001ff */
[----:B------:R-:W-:Y:S01]  /*6bb0*/  IMAD.MOV.U32 R0, RZ, RZ, 0x1 ;  /* 0x00000001ff007424 */ /* 0x000fe200078e00ff */
[----:B------:R-:W-:Y:S06]  /*6bc0*/  UISETP.NE.AND.EX UP0, UPT, UR61, URZ, UPT, UP0 ;  /* 0x000000ff3d00728c */ /* 0x000fec000bf05300 */
[----:B------:R-:W-:Y:S05]  /*6bd0*/  PLOP3.LUT P3, PT, PT, PT, UP0, 0x80, 0x8 ;  /* 0x000000000008781c */ /* 0x000fea0003f6f008 */
[----:B------:R-:W2:Y:S01]  /*6be0*/  @UP0 LDCU.64 UR4, c[0x0][0x888] ;  /* 0x00011100ff0407ac */ /* 0x000ea20008000a00 */
[----:B------:R-:W-:Y:S07]  /*6bf0*/  @UP0 UIMAD UR6, UR36, UR6, URZ ;  /* 0x00000006240602a4 */ /* 0x000fee000f8e02ff */
[----:B------:R-:W-:Y:S01]  /*6c00*/  @!P3 PRMT R52, R0, 0x7610, R52 ;  /* 0x000076100034b816 */ /* 0x000fe20000000034 */
[----:B--2---:R-:W-:Y:S06]  /*6c10*/  @UP0 UIMAD.WIDE UR4, UR6, 0x4, UR4 ;  /* 0x00000004060408a5 */ /* 0x004fec000f8e0204 */
[----:B------:R-:W-:Y:S02]  /*6c20*/  IMAD.U32 R2, RZ, RZ, UR4 ;  /* 0x00000004ff027e24 */ /* 0x000fe4000f8e00ff */
[----:B------:R-:W-:Y:S03]  /*6c30*/  IMAD.U32 R3, RZ, RZ, UR5 ;  /* 0x00000005ff037e24 */ /* 0x000fe6000f8e00ff */
[----:B------:R-:W2:Y:S02]  /*6c40*/  @!UP0 LDCU UR4, c[0x0][0x880] ;  /* 0x00011000ff0487ac */ /* 0x000ea40008000800 */
[----:B-1---5:R1:W5:Y:S02]  /*6c50*/  @P3 LDG.E R27, desc[UR8][R2.64] ;  /* 0x00000008021b3981 */ /* 0x022364000c1e1900 */
[----:B-12---:R-:W-:Y:S02]  /*6c60*/  @!P3 MOV R27, UR4 ;  /* 0x00000004001bbc02 */ /* 0x006fe40008000f00 */
.L_x_112:
[----:B------:R-:W-:Y:S05]  /*6c70*/  @!P4 BRA `(.L_x_113) ;  /* 0x000000000024c947 */ /* 0x000fea0003800000 */
[----:B------:R-:W-:Y:S01]  /*6c80*/  ISETP.NE.U32.AND P3, PT, R48, RZ, PT ;  /* 0x000000ff3000720c */ /* 0x000fe20003f65070 */
[----:B------:R-:W1:Y:S03]  /*6c90*/  LDCU.64 UR4, c[0x0][0x358] ;  /* 0x00006b00ff0477ac */ /* 0x000e660008000a00 */
[----:B------:R-:W-:Y:S11]  /*6ca0*/  ISETP.NE.AND.EX P3, PT, R49, RZ, PT, P3 ;  /* 0x000000ff3100720c */ /* 0x000ff60003f65330 */
[----:B------:R-:W-:Y:S02]  /*6cb0*/  @!UPT UIADD3 URZ, UPT, UPT, URZ, URZ, URZ ;  /* 0x000000fffffff290 */ /* 0x000fe4000fffe0ff */
[----:B------:R-:W2:Y:S01]  /*6cc0*/  @P3 LDC.64 R2, c[0x0][0x8a8] ;  /* 0x00022a00ff023b82 */ /* 0x000ea20000000a00 */
[----:B------:R-:W-:Y:S04]  /*6cd0*/  @P3 IMAD R0, R50, UR36, RZ ;  /* 0x0000002432003c24 */ /* 0x000fe8000f8e02ff */
[----:B--2---:R-:W-:Y:S05]  /*6ce0*/  @P3 IMAD.WIDE R2, R0, 0x4, R2 ;  /* 0x0000000400023825 */ /* 0x004fea00078e0202 */
[----:B-1---5:R1:W5:Y:S02]  /*6cf0*/  @P3 LDG.E R24, desc[UR4][R2.64] ;  /* 0x0000000402183981 */ /* 0x022364000c1e1900 */
[----:B-1----:R-:W2:Y:S02]  /*6d00*/  @!P3 LDC R24, c[0x0][0x8a0] ;  /* 0x00022800ff18bb82 */ /* 0x002ea40000000800 */
.L_x_113:
[----:B-----5:R-:W-:Y:S01]  /*6d10*/  FSETP.NEU.AND P3, PT, R27, RZ, PT ;  /* 0x000000ff1b00720b */ /* 0x020fe20003f6d000 */
[----:B------:R-:W-:Y:S01]  /*6d20*/  BSSY B1, `(.L_x_114) ;  /* 0x0000038000017945 */ /* 0x000fe20003800000 */
[----:B------:R-:W-:Y:S01]  /*6d30*/  SEL R3, RZ, 0xffffffff, P2 ;  /* 0xffffffffff037807 */ /* 0x000fe20001000000 */
[----:B------:R-:W-:Y:S01]  /*6d40*/  IMAD.MOV.U32 R74, RZ, RZ, 0x1 ;  /* 0x00000001ff4a7424 */ /* 0x000fe200078e00ff */
[----:B------:R-:W-:Y:S01]  /*6d50*/  @P1 LOP3.LUT P2, RZ, R52, 0xff, RZ, 0xc0, !PT ;  /* 0x000000ff34ff1812 */ /* 0x000fe2000784c0ff */
[----:B------:R-:W-:Y:S01]  /*6d60*/  IMAD R25, R22, 0x80, R23 ;  /* 0x0000008016197824 */ /* 0x000fe200078e0217 */
[----:B------:R-:W-:Y:S01]  /*6d70*/  @P1 SEL R0, RZ, 0xffffffff, P3 ;  /* 0xffffffffff001807 */ /* 0x000fe20001800000 */
[----:B------:R-:W-:Y:S01]  /*6d80*/  IMAD R60, R66, -0x10, R64 ;  /* 0xfffffff0423c7824 */ /* 0x000fe200078e0240 */
[----:B------:R-:W-:Y:S01]  /*6d90*/  LEA R73, R22, UR43, 0x3 ;  /* 0x0000002b16497c11 */ /* 0x000fe2000f8e18ff */
[----:B------:R-:W-:Y:S01]  /*6da0*/  IMAD.MOV.U32 R26, RZ, RZ, RZ ;  /* 0x000000ffff1a7224 */ /* 0x000fe200078e00ff */
[C---:B------:R-:W-:Y:S02]  /*6db0*/  @P0 SEL R0, R3.reuse, R0, !P2 ;  /* 0x0000000003000207 */ /* 0x040fe40005000000 */
[----:B------:R-:W-:Y:S02]  /*6dc0*/  CS2R R38, SRZ ;  /* 0x0000000000267805 */ /* 0x000fe4000001ff00 */
[----:B------:R-:W-:Y:S02]  /*6dd0*/  PLOP3.LUT P2, PT, PT, PT, UP1, 0x80, 0x8 ;  /* 0x000000000008781c */ /* 0x000fe40003f4f018 */
[----:B------:R-:W-:Y:S02]  /*6de0*/  CS2R R36, SRZ ;  /* 0x0000000000247805 */ /* 0x000fe4000001ff00 */
[----:B------:R-:W-:Y:S02]  /*6df0*/  @P1 LOP3.LUT R0, R0, 0x1, RZ, 0xc0, !PT ;  /* 0x0000000100001812 */ /* 0x000fe400078ec0ff */
[----:B------:R-:W-:Y:S02]  /*6e00*/  CS2R R34, SRZ ;  /* 0x0000000000227805 */ /* 0x000fe4000001ff00 */
[----:B------:R-:W-:Y:S02]  /*6e10*/  LOP3.LUT P4, R58, R52, 0xff, RZ, 0xc0, !PT ;  /* 0x000000ff343a7812 */ /* 0x000fe4000788c0ff */
[----:B------:R-:W-:Y:S02]  /*6e20*/  CS2R R32, SRZ ;  /* 0x0000000000207805 */ /* 0x000fe4000001ff00 */
[----:B------:R-:W-:Y:S02]  /*6e30*/  ISETP.NE.U32.OR P5, PT, R0, 0x1, !P1 ;  /* 0x000000010000780c */ /* 0x000fe40004fa5470 */
[----:B------:R-:W-:Y:S02]  /*6e40*/  CS2R R42, SRZ ;  /* 0x00000000002a7805 */ /* 0x000fe4000001ff00 */
[----:B------:R-:W-:Y:S02]  /*6e50*/  SEL R2, RZ, 0xffffffff, P3 ;  /* 0xffffffffff027807 */ /* 0x000fe40001800000 */
[----:B------:R-:W-:Y:S02]  /*6e60*/  CS2R R40, SRZ ;  /* 0x0000000000287805 */ /* 0x000fe4000001ff00 */
[----:B------:R-:W-:Y:S02]  /*6e70*/  P2R R72, PR, RZ, 0x20 ;  /* 0x00000020ff487803 */ /* 0x000fe40000000000 */
[----:B------:R-:W-:Y:S02]  /*6e80*/  CS2R R46, SRZ ;  /* 0x00000000002e7805 */ /* 0x000fe4000001ff00 */
[----:B------:R-:W-:Y:S02]  /*6e90*/  CS2R R44, SRZ ;  /* 0x00000000002c7805 */ /* 0x000fe4000001ff00 */
[----:B------:R-:W-:Y:S04]  /*6ea0*/  @P2 SEL R2, R3, R2, !P4 ;  /* 0x0000000203022207 */ /* 0x000fe80006000000 */
[----:B------:R-:W-:Y:S02]  /*6eb0*/  LOP3.LUT R2, R2, 0x1, RZ, 0xc0, !PT ;  /* 0x0000000102027812 */ /* 0x000fe400078ec0ff */
[----:B------:R-:W-:Y:S02]  /*6ec0*/  @P5 SHF.L.U32 R0, RZ, 0x1f, RZ ;  /* 0x0000001fff005819 */ /* 0x000fe400000006ff */
[----:B------:R-:W-:Y:S02]  /*6ed0*/  ISETP.NE.U32.AND P2, PT, R2, 0x1, PT ;  /* 0x000000010200780c */ /* 0x000fe40003f45070 */
[----:B------:R1:W3:Y:S02]  /*6ee0*/  @P5 SYNCS.PHASECHK.TRANS64.TRYWAIT P1, [UR43+0x40], R0 ;  /* 0x00004000ff0055a7 */ /* 0x0002e4000802112b */
[----:B------:R-:W-:Y:S02]  /*6ef0*/  P2R R75, PR, RZ, 0x4 ;  /* 0x00000004ff4b7803 */ /* 0x000fe40000000000 */
[----:B-1----:R-:W-:Y:S04]  /*6f00*/  SHF.L.U32 R0, R62, 0x1f, RZ ;  /* 0x0000001f3e007819 */ /* 0x002fe800000006ff */
[----:B------:R1:W4:Y:S01]  /*6f10*/  SYNCS.PHASECHK.TRANS64.TRYWAIT P0, [R73+URZ+0xb0], R0 ;  /* 0x0000b000490075a7 */ /* 0x00032200080011ff */
[----:B---3--:R-:W-:Y:S01]  /*6f20*/  @P5 SEL R74, RZ, 0x1, !P1 ;  /* 0x00000001ff4a5807 */ /* 0x008fe20004800000 */
[----:B-1----:R-:W-:Y:S06]  /*6f30*/  @!P5 BRA `(.L_x_115) ;  /* 0x000000000058d947 */ /* 0x002fec0003800000 */
[----:B------:R-:W-:Y:S01]  /*6f40*/  IMAD.MOV.U32 R39, RZ, RZ, RZ ;  /* 0x000000ffff277224 */ /* 0x000fe200078e00ff */
[----:B------:R-:W-:Y:S01]  /*6f50*/  ISETP.NE.AND P1, PT, R74, RZ, PT ;  /* 0x000000ff4a00720c */ /* 0x000fe20003f25270 */
[----:B------:R-:W-:Y:S01]  /*6f60*/  BSSY B0, `(.L_x_116) ;  /* 0x000000c000007945 */ /* 0x000fe20003800000 */
[----:B------:R-:W-:Y:S02]  /*6f70*/  CS2R R46, SRZ ;  /* 0x00000000002e7805 */ /* 0x000fe4000001ff00 */
[----:B------:R-:W-:Y:S02]  /*6f80*/  CS2R R44, SRZ ;  /* 0x00000000002c7805 */ /* 0x000fe4000001ff00 */
[----:B------:R-:W-:Y:S02]  /*6f90*/  CS2R R42, SRZ ;  /* 0x00000000002a7805 */ /* 0x000fe4000001ff00 */
[----:B------:R-:W-:Y:S02]  /*6fa0*/  CS2R R40, SRZ ;  /* 0x0000000000287805 */ /* 0x000fe4000001ff00 */
[----:B------:R-:W-:Y:S02]  /*6fb0*/  CS2R R34, SRZ ;  /* 0x0000000000227805 */ /* 0x000fe4000001ff00 */
[----:B------:R-:W-:Y:S02]  /*6fc0*/  CS2R R32, SRZ ;  /* 0x0000000000207805 */ /* 0x000fe4000001ff00 */
[----:B------:R-:W-:Y:S01]  /*6fd0*/  CS2R R36, SRZ ;  /* 0x0000000000247805 */ /* 0x000fe2000001ff00 */
[----:B------:R-:W-:Y:S06]  /*6fe0*/  @P1 BRA `(.L_x_117) ;  /* 0x00000000000c1947 */ /* 0x000fec0003800000 */
[----:B------:R-:W-:Y:S04]  /*6ff0*/  SHF.L.U32 R3, RZ, 0x1f, RZ ;  /* 0x0000001fff037819 */ /* 0x000fe800000006ff */
[----:B------:R-:W1:Y:S02]  /*7000*/  SYNCS.PHASECHK.TRANS64.TRYWAIT P1, [UR43+0x40], R3 ;  /* 0x00004003ff0075a7 */ /* 0x000e64000802112b */
[----:B-1----:R-:W-:Y:S05]  /*7010*/  @!P1 BRA `(.L_x_118) ;  /* 0x0000005800d09947 */ /* 0x002fea0003800000 */
.L_x_117:
[----:B------:R-:W-:Y:S05]  /*7020*/  BSYNC B0 ;  /* 0x0000000000007941 */ /* 0x000fea0003800000 */
.L_x_116:
[----:B------:R-:W-:Y:S01]  /*7030*/  ISETP.NE.AND P1, PT, R75, RZ, PT ;  /* 0x000000ff4b00720c */ /* 0x000fe20003f25270 */
[----:B------:R-:W-:Y:S11]  /*7040*/  HFMA2 R26, -RZ, RZ, 0, 5.9604644775390625e-08 ;  /* 0x00000001ff1a7431 */ /* 0x000ff600000001ff */
[----:B------:R-:W-:Y:S01]  /*7050*/  @!UPT UIADD3 URZ, UPT, UPT, URZ, URZ, URZ ;  /* 0x000000fffffff290 */ /* 0x000fe2000fffe0ff */
[----:B------:R3:W1:Y:S04]  /*7060*/  @P1 LDS.128 R44, [R65] ;  /* 0x00000000412c1984 */ /* 0x0006680000000c00 */
[----:B------:R3:W1:Y:S04]  /*7070*/  @P1 LDS.128 R40, [R64+0x10] ;  /* 0x0000100040281984 */ /* 0x0006680000000c00 */
[----:B------:R3:W1:Y:S04]  /*7080*/  @P1 LDS.128 R32, [R63+0x20] ;  /* 0x000020003f201984 */ /* 0x0006680000000c00 */
[----:B------:R3:W1:Y:S02]  /*7090*/  @P1 LDS.128 R36, [R60+0x30] ;  /* 0x000030003c241984 */ /* 0x0006640000000c00 */
.L_x_115:
[----:B------:R-:W-:Y:S05]  /*70a0*/  BSYNC B1 ;  /* 0x0000000000017941 */ /* 0x000fea0003800000 */
.L_x_114:
[----:B-1----:R-:W-:Y:S04]  /*70b0*/  SHF.R.U32.HI R2, RZ, 0x15, R25 ;  /* 0x00000015ff027819 */ /* 0x002fe80000011619 */
[----:B------:R-:W-:Y:S01]  /*70c0*/  LOP3.LUT P1, RZ, R2, 0x3, R53, 0x48, !PT ;  /* 0x0000000302ff7812 */ /* 0x000fe20007824835 */
[----:B------:R-:W-:Y:S01]  /*70d0*/  @!UPT UIADD3 URZ, UPT, UPT, URZ, URZ, URZ ;  /* 0x000000fffffff290 */ /* 0x000fe2000fffe0ff */
[----:B----4-:R-:W-:Y:S11]  /*70e0*/  @P0 BRA `(.L_x_119) ;  /* 0x0000000000080947 */ /* 0x010ff60003800000 */
[----:B------:R-:W1:Y:S02]  /*70f0*/  SYNCS.PHASECHK.TRANS64.TRYWAIT P0, [R73+URZ+0xb0], R0 ;  /* 0x0000b000490075a7 */ /* 0x000e6400080011ff */
[----:B-1----:R-:W-:Y:S05]  /*7100*/  @!P0 BRA `(.L_x_120) ;  /* 0x0000005800ac8947 */ /* 0x002fea0003800000 */
.L_x_119:
[----:B------:R-:W-:Y:S05]  /*7110*/  @!P1 BRA `(.L_x_121) ;  /* 0x0000000000409947 */ /* 0x000fea0003800000 */
[----:B------:R-:W4:Y:S01]  /*7120*/  LDCU.64 UR8, c[0x4][0x70] ;  /* 0x01000e00ff0877ac */ /* 0x000f220008000a00 */
[----:B------:R-:W-:Y:S01]  /*7130*/  MOV R3, 0x0 ;  /* 0x0000000000037802 */ /* 0x000fe20000000f00 */
[----:B------:R-:W-:Y:S02]  /*7140*/  HFMA2 R12, -RZ, RZ, 0, 5.9604644775390625e-08 ;  /* 0x00000001ff0c7431 */ /* 0x000fe400000001ff */
[----:B------:R-:W-:Y:S02]  /*7150*/  IMAD.MOV.U32 R8, RZ, RZ, 0x192 ;  /* 0x00000192ff087424 */ /* 0x000fe400078e00ff */
[----:B------:R-:W-:Y:S01]  /*7160*/  IMAD.MOV.U32 R13, RZ, RZ, RZ ;  /* 0x000000ffff0d7224 */ /* 0x000fe200078e00ff */
[----:B------:R-:W5:Y:S01]  /*7170*/  LDCU.64 UR6, c[0x4][0x78] ;  /* 0x01000f00ff0677ac */ /* 0x000f620008000a00 */
[----:B------:R-:W1:Y:S01]  /*7180*/  LDC.64 R2, c[0x4][R3] ;  /* 0x0100000003027b82 */ /* 0x000e620000000a00 */
[----:B------:R-:W2:Y:S01]  /*7190*/  LDCU.64 UR4, c[0x4][0x10] ;  /* 0x01000200ff0477ac */ /* 0x000ea20008000a00 */
[----:B----4-:R-:W-:Y:S01]  /*71a0*/  MOV R5, UR9 ;  /* 0x0000000900057c02 */ /* 0x010fe20008000f00 */
[----:B------:R-:W-:Y:S01]  /*71b0*/  IMAD.U32 R4, RZ, RZ, UR8 ;  /* 0x00000008ff047e24 */ /* 0x000fe2000f8e00ff */
[----:B-----5:R-:W-:Y:S01]  /*71c0*/  MOV R7, UR7 ;  /* 0x0000000700077c02 */ /* 0x020fe20008000f00 */
[----:B------:R-:W-:Y:S01]  /*71d0*/  IMAD.U32 R6, RZ, RZ, UR6 ;  /* 0x00000006ff067e24 */ /* 0x000fe2000f8e00ff */
[----:B--2---:R-:W-:Y:S01]  /*71e0*/  MOV R11, UR5 ;  /* 0x00000005000b7c02 */ /* 0x004fe20008000f00 */
[----:B------:R-:W-:Y:S02]  /*71f0*/  IMAD.U32 R10, RZ, RZ, UR4 ;  /* 0x00000004ff0a7e24 */ /* 0x000fe4000f8e00ff */
[----:B------:R-:W-:Y:S07]  /*7200*/  LEPC R20, `(.L_x_121) ;  /* 0x000000001014794e */ /* 0x000fee0000000000 */
[----:B-1-3--:R-:W-:Y:S05]  /*7210*/  CALL.ABS.NOINC R2 ;  /* 0x0000000002007343 */ /* 0x00afea0003c00000 */
.L_x_121:
[----:B------:R-:W-:Y:S01]  /*7220*/  LOP3.LUT R20, R44, 0xffffe000, RZ, 0xc0, !PT ;  /* 0xffffe0002c147812 */ /* 0x000fe200078ec0ff */
[----:B------:R-:W-:Y:S05]  /*7230*/  WARPSYNC.ALL ;  /* 0x0000000000007948 */ /* 0x000fea0003800000 */
[----:B------:R-:W-:Y:S01]  /*7240*/  R2UR UR4, R25 ;  /* 0x00000000190472ca */ /* 0x000fe200000e0000 */
[----:B------:R-:W-:Y:S01]  /*7250*/  BSSY.RECONVERGENT B0, `(.L_x_122) ;  /* 0x0000058000007945 */ /* 0x000fe20003800200 */
[----:B------:R-:W-:Y:S11]  /*7260*/  ISETP.NE.AND P0, PT, R67, RZ, PT ;  /* 0x000000ff4300720c */ /* 0x000ff60003f05270 */
[----:B------:R-:W1:Y:S02]  /*7270*/  LDTM.x16 R4, tmem[UR4] ;  /* 0x00000004000479ee */ /* 0x000e640008240000 */
[C---:B-12---:R-:W-:Y:S01]  /*7280*/  FMUL R0, R24.reuse, R4 ;  /* 0x0000000418007220 */ /* 0x046fe20000400000 */
[C---:B------:R-:W-:Y:S01]  /*7290*/  FMUL R2, R24.reuse, R5 ;  /* 0x0000000518027220 */ /* 0x040fe20000400000 */
[C---:B------:R-:W-:Y:S01]  /*72a0*/  FMUL R4, R24.reuse, R8 ;  /* 0x0000000818047220 */ /* 0x040fe20000400000 */
[C---:B------:R-:W-:Y:S01]  /*72b0*/  FMUL R5, R24.reuse, R9 ;  /* 0x0000000918057220 */ /* 0x040fe20000400000 */
[C---:B------:R-:W-:Y:S01]  /*72c0*/  FMUL R8, R24.reuse, R12 ;  /* 0x0000000c18087220 */ /* 0x040fe20000400000 */
[C---:B------:R-:W-:Y:S01]  /*72d0*/  FMUL R9, R24.reuse, R13 ;  /* 0x0000000d18097220 */ /* 0x040fe20000400000 */
[C---:B------:R-:W-:Y:S01]  /*72e0*/  FMUL R12, R24.reuse, R16 ;  /* 0x00000010180c7220 */ /* 0x040fe20000400000 */
[----:B------:R-:W-:Y:S01]  /*72f0*/  LOP3.LUT R16, R45, 0xffffe000, RZ, 0xc0, !PT ;  /* 0xffffe0002d107812 */ /* 0x000fe200078ec0ff */
[----:B------:R-:W-:Y:S01]  /*7300*/  FMUL R13, R24, R17 ;  /* 0x00000011180d7220 */ /* 0x000fe20000400000 */
[----:B------:R-:W-:Y:S01]  /*7310*/  LOP3.LUT R17, R46, 0xffffe000, RZ, 0xc0, !PT ;  /* 0xffffe0002e117812 */ /* 0x000fe200078ec0ff */
[----:B------:R-:W-:Y:S01]  /*7320*/  FFMA R28, R27, R20, R0 ;  /* 0x000000141b1c7223 */ /* 0x000fe20000000000 */
[----:B------:R-:W-:Y:S01]  /*7330*/  LOP3.LUT R0, R47, 0xffffe000, RZ, 0xc0, !PT ;  /* 0xffffe0002f007812 */ /* 0x000fe200078ec0ff */
[C---:B------:R-:W-:Y:S01]  /*7340*/  FMUL R3, R24.reuse, R6 ;  /* 0x0000000618037220 */ /* 0x040fe20000400000 */
[C---:B------:R-:W-:Y:S01]  /*7350*/  FMUL R6, R24.reuse, R10 ;  /* 0x0000000a18067220 */ /* 0x040fe20000400000 */
[C---:B------:R-:W-:Y:S01]  /*7360*/  FMUL R7, R24.reuse, R7 ;  /* 0x0000000718077220 */ /* 0x040fe20000400000 */
[----:B------:R-:W-:Y:S01]  /*7370*/  F2FP.TF32.F32.PACK_B R28, R28 ;  /* 0x0000001cff1c723e */ /* 0x000fe200024050ff */
[C---:B------:R-:W-:Y:S01]  /*7380*/  FMUL R10, R24.reuse, R14 ;  /* 0x0000000e180a7220 */ /* 0x040fe20000400000 */
[----:B------:R-:W-:Y:S01]  /*7390*/  FMUL R14, R24, R18 ;  /* 0x00000012180e7220 */ /* 0x000fe20000400000 */
[----:B------:R-:W-:Y:S01]  /*73a0*/  LOP3.LUT R18, R40, 0xffffe000, RZ, 0xc0, !PT ;  /* 0xffffe00028127812 */ /* 0x000fe200078ec0ff */
[----:B------:R-:W-:Y:S01]  /*73b0*/  FFMA R29, R27, R16, R2 ;  /* 0x000000101b1d7223 */ /* 0x000fe20000000002 */
[----:B------:R-:W-:Y:S01]  /*73c0*/  LOP3.LUT R2, R41, 0xffffe000, RZ, 0xc0, !PT ;  /* 0xffffe00029027812 */ /* 0x000fe200078ec0ff */
[----:B------:R-:W-:Y:S01]  /*73d0*/  FFMA R30, R27, R17, R3 ;  /* 0x000000111b1e7223 */ /* 0x000fe20000000003 */
[----:B------:R-:W-:Y:S01]  /*73e0*/  LOP3.LUT R3, R43, 0xffffe000, RZ, 0xc0, !PT ;  /* 0xffffe0002b037812 */ /* 0x000fe200078ec0ff */
[C---:B------:R-:W-:Y:S01]  /*73f0*/  FFMA R31, R27.reuse, R0, R7 ;  /* 0x000000001b1f7223 */ /* 0x040fe20000000007 */
[----:B------:R-:W-:Y:S01]  /*7400*/  LOP3.LUT R0, R42, 0xffffe000, RZ, 0xc0, !PT ;  /* 0xffffe0002a007812 */ /* 0x000fe200078ec0ff */
[C---:B------:R-:W-:Y:S01]  /*7410*/  FFMA R4, R27.reuse, R18, R4 ;  /* 0x000000121b047223 */ /* 0x040fe20000000004 */
[----:B------:R-:W-:Y:S01]  /*7420*/  F2FP.TF32.F32.PACK_B R29, R29 ;  /* 0x0000001dff1d723e */ /* 0x000fe200024050ff */
[C---:B------:R-:W-:Y:S01]  /*7430*/  FFMA R5, R27.reuse, R2, R5 ;  /* 0x000000021b057223 */ /* 0x040fe20000000005 */
[----:B------:R-:W-:Y:S01]  /*7440*/  FMUL R11, R24, R11 ;  /* 0x0000000b180b7220 */ /* 0x000fe20000400000 */
[----:B------:R-:W-:Y:S01]  /*7450*/  F2FP.TF32.F32.PACK_B R30, R30 ;  /* 0x0000001eff1e723e */ /* 0x000fe200024050ff */
[C---:B------:R-:W-:Y:S01]  /*7460*/  FFMA R6, R27.reuse, R0, R6 ;  /* 0x000000001b067223 */ /* 0x040fe20000000006 */
[----:B------:R-:W-:Y:S01]  /*7470*/  F2FP.TF32.F32.PACK_B R31, R31 ;  /* 0x0000001fff1f723e */ /* 0x000fe200024050ff */
[----:B------:R-:W-:Y:S01]  /*7480*/  FFMA R7, R27, R3, R11 ;  /* 0x000000031b077223 */ /* 0x000fe2000000000b */
[----:B------:R-:W-:Y:S01]  /*7490*/  LOP3.LUT R2, R32, 0xffffe000, RZ, 0xc0, !PT ;  /* 0xffffe00020027812 */ /* 0x000fe200078ec0ff */
[----:B------:R-:W-:Y:S01]  /*74a0*/  FMUL R15, R24, R15 ;  /* 0x0000000f180f7220 */ /* 0x000fe20000400000 */
[----:B------:R-:W-:Y:S01]  /*74b0*/  LOP3.LUT R16, R33, 0xffffe000, RZ, 0xc0, !PT ;  /* 0xffffe00021107812 */ /* 0x000fe200078ec0ff */
[----:B------:R1:W-:Y:S01]  /*74c0*/  STS.128 [R65], R28 ;  /* 0x0000001c41007388 */ /* 0x0003e20000000c00 */
[----:B------:R-:W-:Y:S01]  /*74d0*/  LOP3.LUT R0, R34, 0xffffe000, RZ, 0xc0, !PT ;  /* 0xffffe00022007812 */ /* 0x000fe200078ec0ff */
[----:B------:R-:W-:Y:S01]  /*74e0*/  FFMA R8, R27, R2, R8 ;  /* 0x000000021b087223 */ /* 0x000fe20000000008 */
[----:B------:R-:W-:Y:S01]  /*74f0*/  LOP3.LUT R2, R35, 0xffffe000, RZ, 0xc0, !PT ;  /* 0xffffe00023027812 */ /* 0x000fe200078ec0ff */
[C---:B------:R-:W-:Y:S01]  /*7500*/  FFMA R9, R27.reuse, R16, R9 ;  /* 0x000000101b097223 */ /* 0x040fe20000000009 */
[----:B------:R-:W-:Y:S01]  /*7510*/  F2FP.TF32.F32.PACK_B R4, R4 ;  /* 0x00000004ff04723e */ /* 0x000fe200024050ff */
[C---:B------:R-:W-:Y:S01]  /*7520*/  FFMA R10, R27.reuse, R0, R10 ;  /* 0x000000001b0a7223 */ /* 0x040fe2000000000a */
[----:B------:R-:W-:Y:S01]  /*7530*/  F2FP.TF32.F32.PACK_B R5, R5 ;  /* 0x00000005ff05723e */ /* 0x000fe200024050ff */
[----:B------:R-:W-:Y:S01]  /*7540*/  FFMA R11, R27, R2, R15 ;  /* 0x000000021b0b7223 */ /* 0x000fe2000000000f */
[----:B------:R-:W-:Y:S01]  /*7550*/  F2FP.TF32.F32.PACK_B R6, R6 ;  /* 0x00000006ff06723e */ /* 0x000fe200024050ff */
[----:B------:R-:W-:Y:S01]  /*7560*/  FMUL R19, R24, R19 ;  /* 0x0000001318137220 */ /* 0x000fe20000400000 */
[----:B------:R-:W-:Y:S02]  /*7570*/  F2FP.TF32.F32.PACK_B R7, R7 ;  /* 0x00000007ff07723e */ /* 0x000fe400024050ff */
[----:B------:R-:W-:Y:S02]  /*7580*/  LOP3.LUT R3, R36, 0xffffe000, RZ, 0xc0, !PT ;  /* 0xffffe00024037812 */ /* 0x000fe400078ec0ff */
[----:B------:R-:W-:Y:S01]  /*7590*/  LOP3.LUT R0, R37, 0xffffe000, RZ, 0xc0, !PT ;  /* 0xffffe00025007812 */ /* 0x000fe200078ec0ff */
[----:B------:R1:W-:Y:S01]  /*75a0*/  STS.128 [R64+0x10], R4 ;  /* 0x0000100440007388 */ /* 0x0003e20000000c00 */
        /* <DEDUP_REMOVED lines=8> */
[----:B------:R-:W-:Y:S02]  /*7630*/  F2FP.TF32.F32.PACK_B R10, R10 ;  /* 0x0000000aff0a723e */ /* 0x000fe400024050ff */
[----:B------:R-:W-:Y:S02]  /*7640*/  F2FP.TF32.F32.PACK_B R11, R11 ;  /* 0x0000000bff0b723e */ /* 0x000fe400024050ff */
[----:B------:R-:W-:Y:S02]  /*7650*/  F2FP.TF32.F32.PACK_B R12, R12 ;  /* 0x0000000cff0c723e */ /* 0x000fe400024050ff */
[----:B------:R-:W-:Y:S01]  /*7660*/  F2FP.TF32.F32.PACK_B R13, R13 ;  /* 0x0000000dff0d723e */ /* 0x000fe200024050ff */
[----:B------:R1:W-:Y:S01]  /*7670*/  STS.128 [R63+0x20], R8 ;  /* 0x000020083f007388 */ /* 0x0003e20000000c00 */
[----:B------:R-:W-:Y:S02]  /*7680*/  F2FP.TF32.F32.PACK_B R14, R14 ;  /* 0x0000000eff0e723e */ /* 0x000fe400024050ff */
[----:B------:R-:W-:Y:S05]  /*7690*/  F2FP.TF32.F32.PACK_B R15, R15 ;  /* 0x0000000fff0f723e */ /* 0x000fea00024050ff */
[----:B------:R1:W-:Y:S01]  /*76a0*/  STS.128 [R60+0x30], R12 ;  /* 0x0000300c3c007388 */ /* 0x0003e20000000c00 */
[----:B------:R-:W-:Y:S01]  /*76b0*/  @!PT LDS RZ, [RZ] ;  /* 0x00000000fffff984 */ /* 0x000fe20000000800 */
[----:B------:R-:W-:Y:S01]  /*76c0*/  @!PT LDS RZ, [RZ] ;  /* 0x00000000fffff984 */ /* 0x000fe20000000800 */
[----:B------:R-:W-:Y:S01]  /*76d0*/  @!PT LDS RZ, [RZ] ;  /* 0x00000000fffff984 */ /* 0x000fe20000000800 */
[----:B------:R-:W-:Y:S01]  /*76e0*/  @!PT LDS RZ, [RZ] ;  /* 0x00000000fffff984 */ /* 0x000fe20000000800 */
[----:B------:R2:W-:Y:S07]  /*76f0*/  MEMBAR.ALL.CTA ;  /* 0x0000000000007992 */ /* 0x0005ee0000008000 */
[----:B--2---:R-:W2:Y:S02]  /*7700*/  FENCE.VIEW.ASYNC.S ;  /* 0x00000000000073c6 */ /* 0x004ea40000000000 */
[----:B--2---:R-:W-:Y:S06]  /*7710*/  BAR.SYNC.DEFER_BLOCKING 0x1, 0x80 ;  /* 0x0042000000007b1d */ /* 0x004fec0000010000 */
[----:B------:R-:W-:Y:S05]  /*7720*/  @P0 BRA `(.L_x_123) ;  /* 0x0000000000280947 */ /* 0x000fea0003800000 */
[----:B------:R-:W-:Y:S01]  /*7730*/  UIADD3 UR4, UPT, UPT, UR43, 0x200, URZ ;  /* 0x000002002b047890 */ /* 0x000fe2000fffe0ff */
[----:B------:R-:W-:Y:S05]  /*7740*/  UMOV UR51, UR36 ;  /* 0x0000002400337c82 */ /* 0x000fea0008000000 */
[----:B------:R-:W-:Y:S01]  /*7750*/  MOV R57, UR4 ;  /* 0x0000000400397c02 */ /* 0x000fe20008000f00 */
[----:B------:R-:W-:Y:S03]  /*7760*/  UIADD3 UR4, UP0, UPT, UR54, 0x680, URZ ;  /* 0x0000068036047890 */ /* 0x000fe6000ff1e0ff */
[----:B------:R-:W-:Y:S01]  /*7770*/  R2UR UR48, R57 ;  /* 0x00000000393072ca */ /* 0x000fe200000e0000 */
[----:B------:R-:W-:Y:S11]  /*7780*/  UIADD3.X UR5, UPT, UPT, URZ, UR55, URZ, UP0, !UPT ;  /* 0x00000037ff057290 */ /* 0x000ff600087fe4ff */
[----:B------:R-:W-:Y:S01]  /*7790*/  @!UPT UIADD3 URZ, UPT, UPT, URZ, URZ, URZ ;  /* 0x000000fffffff290 */ /* 0x000fe2000fffe0ff */
[----:B------:R2:W-:Y:S01]  /*77a0*/  UTMASTG.3D [UR48], [UR4] ;  /* 0x00000030040073b5 */ /* 0x0005e20008010000 */
[----:B------:R0:W-:Y:S01]  /*77b0*/  UTMACMDFLUSH ;  /* 0x00000000000079b7 */ /* 0x0001e20000000000 */
[----:B--2---:R-:W-:Y:S04]  /*77c0*/  DEPBAR.LE SB0, 0x1 ;  /* 0x000080400000791a */ /* 0x004fe80000000000 */
.L_x_123:
[----:B------:R-:W-:Y:S05]  /*77d0*/  BSYNC.RECONVERGENT B0 ;  /* 0x0000000000007941 */ /* 0x000fea0003800200 */
.L_x_122:
[----:B------:R-:W-:Y:S01]  /*77e0*/  BAR.SYNC.DEFER_BLOCKING 0x1, 0x80 ;  /* 0x0042000000007b1d */ /* 0x000fe20000010000 */
[----:B------:R-:W-:Y:S01]  /*77f0*/  ISETP.NE.AND P1, PT, R72, RZ, PT ;  /* 0x000000ff4800720c */ /* 0x000fe20003f25270 */
[----:B------:R-:W-:Y:S01]  /*7800*/  UISETP.NE.AND UP0, UPT, UR53, URZ, UPT ;  /* 0x000000ff3500728c */ /* 0x000fe2000bf05270 */
[----:B------:R-:W-:Y:S11]  /*7810*/  LEA R2, R26, UR43, 0x3 ;  /* 0x0000002b1a027c11 */ /* 0x000ff6000f8e18ff */
[----:B------:R-:W-:Y:S01]  /*7820*/  @P1 SHF.L.U32 R3, RZ, 0x1f, RZ ;  /* 0x0000001fff031819 */ /* 0x000fe200000006ff */
[----:B------:R-:W-:Y:S06]  /*7830*/  BRA.U !UP0, `(.L_x_124) ;  /* 0x0000000108247547 */ /* 0x000fec000b800000 */
[----:B-1----:R-:W-:Y:S01]  /*7840*/  IMAD.U32 R4, RZ, RZ, UR47 ;  /* 0x0000002fff047e24 */ /* 0x002fe2000f8e00ff */
[----:B------:R-:W-:Y:S01]  /*7850*/  MOV R0, UR52 ;  /* 0x0000003400007c02 */ /* 0x000fe20008000f00 */
[----:B------:R-:W-:Y:S03]  /*7860*/  UIADD3 UR4, UPT, UPT, UR47, 0x1, URZ ;  /* 0x000000012f047890 */ /* 0x000fe6000fffe0ff */
[----:B------:R-:W-:Y:S01]  /*7870*/  @P1 LEA R4, R4, UR43, 0x3 ;  /* 0x0000002b04041c11 */ /* 0x000fe2000f8e18ff */
[----:B------:R-:W-:Y:S04]  /*7880*/  UISETP.NE.AND UP0, UPT, UR4, 0x4, UPT ;  /* 0x000000040400788c */ /* 0x000fe8000bf05270 */
[----:B------:R-:W-:Y:S01]  /*7890*/  @P1 VIADD R4, R4, 0x60 ;  /* 0x0000006004041836 */ /* 0x000fe20000000000 */
[----:B------:R-:W-:Y:S04]  /*78a0*/  USEL UR47, UR4, URZ, UP0 ;  /* 0x000000ff042f7287 */ /* 0x000fe80008000000 */
[----:B------:R-:W-:Y:S04]  /*78b0*/  @P1 PRMT R0, R0, 0x654, R4 ;  /* 0x0000065400001816 */ /* 0x000fe80000000004 */
[----:B------:R2:W-:Y:S04]  /*78c0*/  @P1 SYNCS.ARRIVE.TRANS64.RED.A1T0 RZ, [R0+URZ], RZ ;  /* 0x000000ff00ff19a7 */ /* 0x0005e800081004ff */
.L_x_124:
[----:B------:R-:W4:Y:S01]  /*78d0*/  @P1 SYNCS.PHASECHK.TRANS64.TRYWAIT P0, [R2+URZ+0x40], R3 ;  /* 0x00004003020015a7 */ /* 0x000f2200080011ff */
[----:B------:R-:W-:Y:S01]  /*78e0*/  BSSY B1, `(.L_x_125) ;  /* 0x0000016000017945 */ /* 0x000fe20003800000 */
[----:B----4-:R-:W-:Y:S03]  /*78f0*/  @P1 SEL R74, RZ, 0x1, !P0 ;  /* 0x00000001ff4a1807 */ /* 0x010fe60004000000 */
[----:B------:R-:W-:Y:S05]  /*7900*/  @!P1 BRA `(.L_x_126) ;  /* 0x00000000004c9947 */ /* 0x000fea0003800000 */
[----:B------:R-:W-:Y:S01]  /*7910*/  ISETP.NE.AND P0, PT, R74, RZ, PT ;  /* 0x000000ff4a00720c */ /* 0x000fe20003f05270 */
[----:B------:R-:W-:Y:S01]  /*7920*/  BSSY B0, `(.L_x_127) ;  /* 0x000000b000007945 */ /* 0x000fe20003800000 */
[----:B------:R-:W-:Y:S11]  /*7930*/  ISETP.NE.AND P1, PT, R75, RZ, PT ;  /* 0x000000ff4b00720c */ /* 0x000ff60003f25270 */
[----:B------:R-:W-:Y:S02]  /*7940*/  @!UPT UIADD3 URZ, UPT, UPT, URZ, URZ, URZ ;  /* 0x000000fffffff290 */ /* 0x000fe4000fffe0ff */
[C---:B-1----:R-:W-:Y:S01]  /*7950*/  @P1 IMAD R6, R26.reuse, 0x2000, R65 ;  /* 0x000020001a061824 */ /* 0x042fe200078e0241 */
[C---:B------:R-:W-:Y:S01]  /*7960*/  @P1 LEA R4, R26.reuse, R63, 0xd ;  /* 0x0000003f1a041211 */ /* 0x040fe200078e68ff */
[C---:B------:R-:W-:Y:S02]  /*7970*/  @P1 IMAD R5, R26.reuse, 0x2000, R64 ;  /* 0x000020001a051824 */ /* 0x040fe400078e0240 */
[----:B------:R-:W-:Y:S01]  /*7980*/  @P1 IMAD R3, R26, 0x2000, R60 ;  /* 0x000020001a031824 */ /* 0x000fe200078e023c */
[----:B------:R-:W-:Y:S06]  /*7990*/  @P0 BRA `(.L_x_128) ;  /* 0x00000000000c0947 */ /* 0x000fec0003800000 */
[----:B--2---:R-:W-:Y:S04]  /*79a0*/  SHF.L.U32 R0, RZ, 0x1f, RZ ;  /* 0x0000001fff007819 */ /* 0x004fe800000006ff */
[----:B------:R-:W1:Y:S02]  /*79b0*/  SYNCS.PHASECHK.TRANS64.TRYWAIT P0, [R2+URZ+0x40], R0 ;  /* 0x00004000020075a7 */ /* 0x000e6400080011ff */
[----:B-1----:R-:W-:Y:S05]  /*79c0*/  @!P0 BRA `(.L_x_129) ;  /* 0x0000005000908947 */ /* 0x002fea0003800000 */
.L_x_128:
[----:B------:R-:W-:Y:S05]  /*79d0*/  BSYNC B0 ;  /* 0x0000000000007941 */ /* 0x000fea0003800000 */
.L_x_127:
[----:B------:R-:W-:Y:S02]  /*79e0*/  ISETP.NE.AND P0, PT, R75, RZ, PT ;  /* 0x000000ff4b00720c */ /* 0x000fe40003f05270 */
[----:B------:R-:W-:Y:S11]  /*79f0*/  IADD3 R26, PT, PT, R26, 0x1, RZ ;  /* 0x000000011a1a7810 */ /* 0x000ff60007ffe0ff */
[----:B------:R4:W1:Y:S04]  /*7a00*/  @P0 LDS.128 R44, [R6] ;  /* 0x00000000062c0984 */ /* 0x0008680000000c00 */
[----:B------:R4:W1:Y:S04]  /*7a10*/  @P0 LDS.128 R40, [R5+0x10] ;  /* 0x0000100005280984 */ /* 0x0008680000000c00 */
[----:B------:R4:W1:Y:S04]  /*7a20*/  @P0 LDS.128 R32, [R4+0x20] ;  /* 0x0000200004200984 */ /* 0x0008680000000c00 */
[----:B------:R4:W1:Y:S02]  /*7a30*/  @P0 LDS.128 R36, [R3+0x30] ;  /* 0x0000300003240984 */ /* 0x0008640000000c00 */
.L_x_126:
[----:B------:R-:W-:Y:S05]  /*7a40*/  BSYNC B1 ;  /* 0x0000000000017941 */ /* 0x000fea0003800000 */
.L_x_125:
[----:B-12---:R-:W-:Y:S05]  /*7a50*/  VIADD R0, R25, 0x10 ;  /* 0x0000001019007836 */ /* 0x006fea0000000000 */
[----:B------:R-:W-:Y:S04]  /*7a60*/  SHF.R.U32.HI R0, RZ, 0x15, R0 ;  /* 0x00000015ff007819 */ /* 0x000fe80000011600 */
[----:B------:R-:W-:Y:S11]  /*7a70*/  LOP3.LUT P0, RZ, R0, 0x3, R53, 0x48, !PT ;  /* 0x0000000300ff7812 */ /* 0x000ff60007804835 */
[----:B------:R-:W-:Y:S02]  /*7a80*/  @!UPT UIADD3 URZ, UPT, UPT, URZ, URZ, URZ ;  /* 0x000000fffffff290 */ /* 0x000fe4000fffe0ff */
[----:B------:R-:W-:Y:S05]  /*7a90*/  @!P0 BRA `(.L_x_130) ;  /* 0x0000000000408947 */ /* 0x000fea0003800000 */
[----:B------:R-:W1:Y:S01]  /*7aa0*/  LDCU.64 UR8, c[0x4][0x70] ;  /* 0x01000e00ff0877ac */ /* 0x000e620008000a00 */
[----:B----4-:R-:W-:Y:S01]  /*7ab0*/  MOV R3, 0x0 ;  /* 0x0000000000037802 */ /* 0x010fe20000000f00 */
[----:B------:R-:W-:Y:S02]  /*7ac0*/  HFMA2 R12, -RZ, RZ, 0, 5.9604644775390625e-08 ;  /* 0x00000001ff0c7431 */ /* 0x000fe400000001ff */
[----:B------:R-:W-:Y:S02]  /*7ad0*/  IMAD.MOV.U32 R8, RZ, RZ, 0x192 ;  /* 0x00000192ff087424 */ /* 0x000fe400078e00ff */
[----:B------:R-:W-:Y:S01]  /*7ae0*/  IMAD.MOV.U32 R13, RZ, RZ, RZ ;  /* 0x000000ffff0d7224 */ /* 0x000fe200078e00ff */
[----:B------:R-:W2:Y:S01]  /*7af0*/  LDCU.64 UR6, c[0x4][0x78] ;  /* 0x01000f00ff0677ac */ /* 0x000ea20008000a00 */
[----:B------:R-:W4:Y:S01]  /*7b00*/  LDC.64 R2, c[0x4][R3] ;  /* 0x0100000003027b82 */ /* 0x000f220000000a00 */
[----:B------:R-:W5:Y:S01]  /*7b10*/  LDCU.64 UR4, c[0x4][0x10] ;  /* 0x01000200ff0477ac */ /* 0x000f620008000a00 */
[----:B-1----:R-:W-:Y:S01]  /*7b20*/  MOV R5, UR9 ;  /* 0x0000000900057c02 */ /* 0x002fe20008000f00 */
[----:B------:R-:W-:Y:S01]  /*7b30*/  IMAD.U32 R4, RZ, RZ, UR8 ;  /* 0x00000008ff047e24 */ /* 0x000fe2000f8e00ff */
[----:B--2---:R-:W-:Y:S01]  /*7b40*/  MOV R7, UR7 ;  /* 0x0000000700077c02 */ /* 0x004fe20008000f00 */
[----:B------:R-:W-:Y:S01]  /*7b50*/  IMAD.U32 R6, RZ, RZ, UR6 ;  /* 0x00000006ff067e24 */ /* 0x000fe2000f8e00ff */
[----:B-----5:R-:W-:Y:S01]  /*7b60*/  MOV R11, UR5 ;  /* 0x00000005000b7c02 */ /* 0x020fe20008000f00 */
[----:B------:R-:W-:Y:S02]  /*7b70*/  IMAD.U32 R10, RZ, RZ, UR4 ;  /* 0x00000004ff0a7e24 */ /* 0x000fe4000f8e00ff */
[----:B------:R-:W-:Y:S07]  /*7b80*/  LEPC R20, `(.L_x_130) ;  /* 0x000000001014794e */ /* 0x000fee0000000000 */
[----:B---34-:R-:W-:Y:S05]  /*7b90*/  CALL.ABS.NOINC R2 ;  /* 0x0000000002007343 */ /* 0x018fea0003c00000 */
.L_x_130:
[----:B------:R-:W-:Y:S01]  /*7ba0*/  ISETP.NE.AND P6, PT, R72, RZ, PT ;  /* 0x000000ff4800720c */ /* 0x000fe20003fc5270 */
[----:B------:R-:W-:Y:S05]  /*7bb0*/  WARPSYNC.ALL ;  /* 0x0000000000007948 */ /* 0x000fea0003800000 */
[----:B------:R-:W-:Y:S01]  /*7bc0*/  R2UR UR4, R25 ;  /* 0x00000000190472ca */ /* 0x000fe200000e0000 */
[----:B------:R-:W-:Y:S01]  /*7bd0*/  IMAD.U32 R0, RZ, RZ, UR47 ;  /* 0x0000002fff007e24 */ /* 0x000fe2000f8e00ff */
[----:B------:R-:W-:Y:S01]  /*7be0*/  LOP3.LUT R20, R44, 0xffffe000, RZ, 0xc0, !PT ;  /* 0xffffe0002c147812 */ /* 0x000fe200078ec0ff */
[----:B------:R-:W-:Y:S01]  /*7bf0*/  IMAD.U32 R21, RZ, RZ, UR52 ;  /* 0x00000034ff157e24 */ /* 0x000fe2000f8e00ff */
[----:B------:R-:W-:Y:S01]  /*7c00*/  ISETP.NE.AND P0, PT, R67, RZ, PT ;  /* 0x000000ff4300720c */ /* 0x000fe20003f05270 */
[----:B------:R-:W-:Y:S02]  /*7c10*/  BSSY.RECONVERGENT B0, `(.L_x_131) ;  /* 0x000005b000007945 */ /* 0x000fe40003800200 */
[----:B------:R-:W-:Y:S05]  /*7c20*/  @P6 LEA R0, R0, UR43, 0x3 ;  /* 0x0000002b00006c11 */ /* 0x000fea000f8e18ff */
[----:B------:R-:W-:Y:S01]  /*7c30*/  @P6 VIADD R0, R0, 0x60 ;  /* 0x0000006000006836 */ /* 0x000fe20000000000 */
[----:B----4-:R-:W1:Y:S04]  /*7c40*/  LDTM.x16 R4, tmem[UR4+0x10] ;  /* 0x00001004000479ee */ /* 0x010e680008240000 */
[----:B------:R-:W-:Y:S01]  /*7c50*/  @P6 PRMT R21, R21, 0x654, R0 ;  /* 0x0000065415156816 */ /* 0x000fe20000000000 */
[C---:B-1----:R-:W-:Y:S01]  /*7c60*/  FMUL R0, R24.reuse, R4 ;  /* 0x0000000418007220 */ /* 0x042fe20000400000 */
[C---:B------:R-:W-:Y:S01]  /*7c70*/  FMUL R4, R24.reuse, R8 ;  /* 0x0000000818047220 */ /* 0x040fe20000400000 */
[C---:B------:R-:W-:Y:S01]  /*7c80*/  FMUL R8, R24.reuse, R12 ;  /* 0x0000000c18087220 */ /* 0x040fe20000400000 */
[C---:B------:R-:W-:Y:S01]  /*7c90*/  FMUL R12, R24.reuse, R16 ;  /* 0x00000010180c7220 */ /* 0x040fe20000400000 */
[----:B------:R-:W-:Y:S01]  /*7ca0*/  LOP3.LUT R16, R45, 0xffffe000, RZ, 0xc0, !PT ;  /* 0xffffe0002d107812 */ /* 0x000fe200078ec0ff */
[C---:B------:R-:W-:Y:S01]  /*7cb0*/  FMUL R2, R24.reuse, R5 ;  /* 0x0000000518027220 */ /* 0x040fe20000400000 */
[C---:B------:R-:W-:Y:S01]  /*7cc0*/  FMUL R3, R24.reuse, R6 ;  /* 0x0000000618037220 */ /* 0x040fe20000400000 */
[----:B------:R-:W-:Y:S01]  /*7cd0*/  FMUL R5, R24, R9 ;  /* 0x0000000918057220 */ /* 0x000fe20000400000 */
[----:B------:R-:W-:Y:S01]  /*7ce0*/  FFMA R28, R27, R20, R0 ;  /* 0x000000141b1c7223 */ /* 0x000fe20000000000 */
[----:B------:R-:W-:Y:S01]  /*7cf0*/  LOP3.LUT R0, R46, 0xffffe000, RZ, 0xc0, !PT ;  /* 0xffffe0002e007812 */ /* 0x000fe200078ec0ff */
[C---:B------:R-:W-:Y:S01]  /*7d00*/  FMUL R6, R24.reuse, R10 ;  /* 0x0000000a18067220 */ /* 0x040fe20000400000 */
[C---:B------:R-:W-:Y:S01]  /*7d10*/  FMUL R9, R24.reuse, R13 ;  /* 0x0000000d18097220 */ /* 0x040fe20000400000 */
[C---:B------:R-:W-:Y:S01]  /*7d20*/  FMUL R10, R24.reuse, R14 ;  /* 0x0000000e180a7220 */ /* 0x040fe20000400000 */
[----:B------:R-:W-:Y:S01]  /*7d30*/  F2FP.TF32.F32.PACK_B R28, R28 ;  /* 0x0000001cff1c723e */ /* 0x000fe200024050ff */
[C---:B------:R-:W-:Y:S01]  /*7d40*/  FMUL R13, R24.reuse, R17 ;  /* 0x00000011180d7220 */ /* 0x040fe20000400000 */
[----:B------:R-:W-:Y:S01]  /*7d50*/  LOP3.LUT R17, R47, 0xffffe000, RZ, 0xc0, !PT ;  /* 0xffffe0002f117812 */ /* 0x000fe200078ec0ff */
[----:B------:R-:W-:Y:S01]  /*7d60*/  FMUL R14, R24, R18 ;  /* 0x00000012180e7220 */ /* 0x000fe20000400000 */
[----:B------:R-:W-:Y:S01]  /*7d70*/  LOP3.LUT R18, R40, 0xffffe000, RZ, 0xc0, !PT ;  /* 0xffffe00028127812 */ /* 0x000fe200078ec0ff */
[----:B------:R-:W-:Y:S01]  /*7d80*/  FFMA R29, R27, R16, R2 ;  /* 0x000000101b1d7223 */ /* 0x000fe20000000002 */
[----:B------:R-:W-:Y:S01]  /*7d90*/  LOP3.LUT R2, R41, 0xffffe000, RZ, 0xc0, !PT ;  /* 0xffffe00029027812 */ /* 0x000fe200078ec0ff */
[----:B------:R-:W-:Y:S01]  /*7da0*/  FMUL R7, R24, R7 ;  /* 0x0000000718077220 */ /* 0x000fe20000400000 */
[----:B------:R-:W-:Y:S01]  /*7db0*/  LOP3.LUT R16, R33, 0xffffe000, RZ, 0xc0, !PT ;  /* 0xffffe00021107812 */ /* 0x000fe200078ec0ff */
[C---:B------:R-:W-:Y:S01]  /*7dc0*/  FFMA R30, R27.reuse, R0, R3 ;  /* 0x000000001b1e7223 */ /* 0x040fe20000000003 */
[----:B------:R-:W-:Y:S01]  /*7dd0*/  LOP3.LUT R0, R42, 0xffffe000, RZ, 0xc0, !PT ;  /* 0xffffe0002a007812 */ /* 0x000fe200078ec0ff */
[C---:B------:R-:W-:Y:S01]  /*7de0*/  FFMA R31, R27.reuse, R17, R7 ;  /* 0x000000111b1f7223 */ /* 0x040fe20000000007 */
[----:B------:R-:W-:Y:S01]  /*7df0*/  F2FP.TF32.F32.PACK_B R29, R29 ;  /* 0x0000001dff1d723e */ /* 0x000fe200024050ff */
[C---:B------:R-:W-:Y:S01]  /*7e00*/  FFMA R4, R27.reuse, R18, R4 ;  /* 0x000000121b047223 */ /* 0x040fe20000000004 */
[----:B------:R-:W-:Y:S01]  /*7e10*/  F2FP.TF32.F32.PACK_B R30, R30 ;  /* 0x0000001eff1e723e */ /* 0x000fe200024050ff */
[----:B------:R-:W-:Y:S01]  /*7e20*/  FFMA R5, R27, R2, R5 ;  /* 0x000000021b057223 */ /* 0x000fe20000000005 */
[----:B------:R-:W-:Y:S01]  /*7e30*/  LOP3.LUT R2, R43, 0xffffe000, RZ, 0xc0, !PT ;  /* 0xffffe0002b027812 */ /* 0x000fe200078ec0ff */
[----:B------:R-:W-:Y:S01]  /*7e40*/  FMUL R11, R24, R11 ;  /* 0x0000000b180b7220 */ /* 0x000fe20000400000 */
[----:B------:R-:W-:Y:S01]  /*7e50*/  F2FP.TF32.F32.PACK_B R31, R31 ;  /* 0x0000001fff1f723e */ /* 0x000fe200024050ff */
[C---:B------:R-:W-:Y:S01]  /*7e60*/  FFMA R6, R27.reuse, R0, R6 ;  /* 0x000000001b067223 */ /* 0x040fe20000000006 */
[----:B------:R-:W-:Y:S01]  /*7e70*/  LOP3.LUT R3, R32, 0xffffe000, RZ, 0xc0, !PT ;  /* 0xffffe00020037812 */ /* 0x000fe200078ec0ff */
[----:B------:R-:W-:Y:S01]  /*7e80*/  FFMA R7, R27, R2, R11 ;  /* 0x000000021b077223 */ /* 0x000fe2000000000b */
[----:B------:R-:W-:Y:S01]  /*7e90*/  F2FP.TF32.F32.PACK_B R4, R4 ;  /* 0x00000004ff04723e */ /* 0x000fe200024050ff */
[----:B------:R1:W-:Y:S01]  /*7ea0*/  STS.128 [R65+0x2000], R28 ;  /* 0x0020001c41007388 */ /* 0x0003e20000000c00 */
[----:B------:R-:W-:Y:S01]  /*7eb0*/  LOP3.LUT R0, R34, 0xffffe000, RZ, 0xc0, !PT ;  /* 0xffffe00022007812 */ /* 0x000fe200078ec0ff */
[----:B------:R-:W-:Y:S01]  /*7ec0*/  FMUL R15, R24, R15 ;  /* 0x0000000f180f7220 */ /* 0x000fe20000400000 */
[----:B------:R-:W-:Y:S01]  /*7ed0*/  LOP3.LUT R2, R35, 0xffffe000, RZ, 0xc0, !PT ;  /* 0xffffe00023027812 */ /* 0x000fe200078ec0ff */
[C---:B------:R-:W-:Y:S01]  /*7ee0*/  FFMA R8, R27.reuse, R3, R8 ;  /* 0x000000031b087223 */ /* 0x040fe20000000008 */
[----:B------:R-:W-:Y:S01]  /*7ef0*/  F2FP.TF32.F32.PACK_B R5, R5 ;  /* 0x00000005ff05723e */ /* 0x000fe200024050ff */
[C---:B------:R-:W-:Y:S01]  /*7f00*/  FFMA R9, R27.reuse, R16, R9 ;  /* 0x000000101b097223 */ /* 0x040fe20000000009 */
[----:B------:R-:W-:Y:S01]  /*7f10*/  F2FP.TF32.F32.PACK_B R6, R6 ;  /* 0x00000006ff06723e */ /* 0x000fe200024050ff */
[C---:B------:R-:W-:Y:S01]  /*7f20*/  FFMA R10, R27.reuse, R0, R10 ;  /* 0x000000001b0a7223 */ /* 0x040fe2000000000a */
[----:B------:R-:W-:Y:S01]  /*7f30*/  F2FP.TF32.F32.PACK_B R7, R7 ;  /* 0x00000007ff07723e */ /* 0x000fe200024050ff */
[----:B------:R-:W-:Y:S01]  /*7f40*/  FFMA R11, R27, R2, R15 ;  /* 0x000000021b0b7223 */ /* 0x000fe2000000000f */
[----:B------:R-:W-:Y:S01]  /*7f50*/  LOP3.LUT R0, R36, 0xffffe000, RZ, 0xc0, !PT ;  /* 0xffffe00024007812 */ /* 0x000fe200078ec0ff */
[----:B------:R-:W-:Y:S01]  /*7f60*/  FMUL R19, R24, R19 ;  /* 0x0000001318137220 */ /* 0x000fe20000400000 */
        /* <DEDUP_REMOVED lines=16> */
[----:B------:R-:W-:Y:S02]  /*8070*/  F2FP.TF32.F32.PACK_B R15, R15 ;  /* 0x0000000fff0f723e */ /* 0x000fe400024050ff */
[----:B------:R-:W-:Y:S02]  /*8080*/  LEA R0, R26, UR43, 0x3 ;  /* 0x0000002b1a007c11 */ /* 0x000fe4000f8e18ff */
[----:B------:R-:W-:Y:S01]  /*8090*/  @P6 SHF.L.U32 R2, RZ, 0x1f, RZ ;  /* 0x0000001fff026819 */ /* 0x000fe200000006ff */
        /* <DEDUP_REMOVED lines=9> */
[----:B------:R-:W-:Y:S02]  /*8130*/  UIADD3 UR4, UP0, UPT, UR54, 0x680, URZ ;  /* 0x0000068036047890 */ /* 0x000fe4000ff1e0ff */
[----:B------:R-:W-:Y:S02]  /*8140*/  UIADD3 UR9, UPT, UPT, UR49, 0x10, URZ ;  /* 0x0000001031097890 */ /* 0x000fe4000fffe0ff */
[----:B------:R-:W-:Y:S02]  /*8150*/  UIADD3 UR8, UPT, UPT, UR43, 0x2200, URZ ;  /* 0x000022002b087890 */ /* 0x000fe4000fffe0ff */
[----:B------:R-:W-:Y:S01]  /*8160*/  UIADD3.X UR5, UPT, UPT, URZ, UR55, URZ, UP0, !UPT ;  /* 0x00000037ff057290 */ /* 0x000fe200087fe4ff */
[----:B------:R-:W-:Y:S01]  /*8170*/  UMOV UR10, UR50 ;  /* 0x00000032000a7c82 */ /* 0x000fe20008000000 */
[----:B------:R-:W-:Y:S07]  /*8180*/  UMOV UR11, UR36 ;  /* 0x00000024000b7c82 */ /* 0x000fee0008000000 */
[----:B------:R2:W-:Y:S01]  /*8190*/  UTMASTG.3D [UR8], [UR4] ;  /* 0x00000008040073b5 */ /* 0x0005e20008010000 */
[----:B------:R0:W-:Y:S01]  /*81a0*/  UTMACMDFLUSH ;  /* 0x00000000000079b7 */ /* 0x0001e20000000000 */
[----:B--2---:R-:W-:Y:S04]  /*81b0*/  DEPBAR.LE SB0, 0x1 ;  /* 0x000080400000791a */ /* 0x004fe80000000000 */
.L_x_132:
[----:B------:R-:W-:Y:S05]  /*81c0*/  BSYNC.RECONVERGENT B0 ;  /* 0x0000000000007941 */ /* 0x000fea0003800200 */
.L_x_131:
[----:B------:R-:W-:Y:S01]  /*81d0*/  BAR.SYNC.DEFER_BLOCKING 0x1, 0x80 ;  /* 0x0042000000007b1d */ /* 0x000fe20000010000 */
[----:B------:R-:W-:Y:S04]  /*81e0*/  UIADD3 UR4, UPT, UPT, UR47, 0x1, URZ ;  /* 0x000000012f047890 */ /* 0x000fe8000fffe0ff */
[----:B------:R-:W-:Y:S04]  /*81f0*/  UISETP.NE.AND UP0, UPT, UR4, 0x4, UPT ;  /* 0x000000040400788c */ /* 0x000fe8000bf05270 */
[----:B------:R-:W-:Y:S01]  /*8200*/  USEL UR46, UR4, URZ, UP0 ;  /* 0x000000ff042e7287 */ /* 0x000fe20008000000 */
[----:B------:R2:W-:Y:S01]  /*8210*/  @P6 SYNCS.ARRIVE.TRANS64.RED.A1T0 RZ, [R21+URZ], RZ ;  /* 0x000000ff15ff69a7 */ /* 0x0005e200081004ff */
[----:B------:R-:W-:Y:S01]  /*8220*/  BSSY B1, `(.L_x_133) ;  /* 0x0000017000017945 */ /* 0x000fe20003800000 */
[----:B------:R-:W4:Y:S02]  /*8230*/  @P6 SYNCS.PHASECHK.TRANS64.TRYWAIT P0, [R0+URZ+0x40], R2 ;  /* 0x00004002000065a7 */ /* 0x000f2400080011ff */
[----:B----4-:R-:W-:Y:S01]  /*8240*/  @P6 SEL R74, RZ, 0x1, !P0 ;  /* 0x00000001ff4a6807 */ /* 0x010fe20004000000 */
[----:B--2---:R-:W-:Y:S06]  /*8250*/  @!P6 BRA `(.L_x_134) ;  /* 0x00000000004ce947 */ /* 0x004fec0003800000 */
        /* <DEDUP_REMOVED lines=9> */
[----:B------:R-:W-:Y:S04]  /*82f0*/  SHF.L.U32 R6, RZ, 0x1f, RZ ;  /* 0x0000001fff067819 */ /* 0x000fe800000006ff */
[----:B------:R-:W1:Y:S02]  /*8300*/  SYNCS.PHASECHK.TRANS64.TRYWAIT P0, [R0+URZ+0x40], R6 ;  /* 0x00004006000075a7 */ /* 0x000e6400080011ff */
[----:B-1----:R-:W-:Y:S05]  /*8310*/  @!P0 BRA `(.L_x_137) ;  /* 0x0000004800508947 */ /* 0x002fea0003800000 */
.L_x_136:
[----:B------:R-:W-:Y:S05]  /*8320*/  BSYNC B0 ;  /* 0x0000000000007941 */ /* 0x000fea0003800000 */
.L_x_135:
[----:B------:R-:W-:Y:S02]  /*8330*/  ISETP.NE.AND P0, PT, R75, RZ, PT ;  /* 0x000000ff4b00720c */ /* 0x000fe40003f05270 */
[----:B------:R-:W-:Y:S11]  /*8340*/  IADD3 R26, PT, PT, R26, 0x1, RZ ;  /* 0x000000011a1a7810 */ /* 0x000ff60007ffe0ff */
[----:B------:R2:W4:Y:S04]  /*8350*/  @P0 LDS.128 R44, [R5] ;  /* 0x00000000052c0984 */ /* 0x0005280000000c00 */
[----:B------:R2:W1:Y:S04]  /*8360*/  @P0 LDS.128 R40, [R4+0x10] ;  /* 0x0000100004280984 */ /* 0x0004680000000c00 */
[----:B------:R2:W1:Y:S04]  /*8370*/  @P0 LDS.128 R32, [R3+0x20] ;  /* 0x0000200003200984 */ /* 0x0004680000000c00 */
[----:B------:R2:W1:Y:S02]  /*8380*/  @P0 LDS.128 R36, [R2+0x30] ;  /* 0x0000300002240984 */ /* 0x0004640000000c00 */
.L_x_134:
[----:B------:R-:W-:Y:S05]  /*8390*/  BSYNC B1 ;  /* 0x0000000000017941 */ /* 0x000fea0003800000 */
.L_x_133:
[----:B-1----:R-:W-:Y:S05]  /*83a0*/  VIADD R0, R25, 0x20 ;  /* 0x0000002019007836 */ /* 0x002fea0000000000 */
[----:B------:R-:W-:Y:S04]  /*83b0*/  SHF.R.U32.HI R0, RZ, 0x15, R0 ;  /* 0x00000015ff007819 */ /* 0x000fe80000011600 */
[----:B------:R-:W-:Y:S11]  /*83c0*/  LOP3.LUT P0, RZ, R0, 0x3, R53, 0x48, !PT ;  /* 0x0000000300ff7812 */ /* 0x000ff60007804835 */
[----:B------:R-:W-:Y:S02]  /*83d0*/  @!UPT UIADD3 URZ, UPT, UPT, URZ, URZ, URZ ;  /* 0x000000fffffff290 */ /* 0x000fe4000fffe0ff */
[----:B------:R-:W-:Y:S05]  /*83e0*/  @!P0 BRA `(.L_x_138) ;  /* 0x0000000000408947 */ /* 0x000fea0003800000 */
[----:B------:R-:W1:Y:S01]  /*83f0*/  LDCU.64 UR8, c[0x4][0x70] ;  /* 0x01000e00ff0877ac */ /* 0x000e620008000a00 */
[----:B--2---:R-:W-:Y:S01]  /*8400*/  MOV R3, 0x0 ;  /* 0x0000000000037802 */ /* 0x004fe20000000f00 */
[----:B------:R-:W-:Y:S02]  /*8410*/  HFMA2 R12, -RZ, RZ, 0, 5.9604644775390625e-08 ;  /* 0x00000001ff0c7431 */ /* 0x000fe400000001ff */
[----:B------:R-:W-:Y:S02]  /*8420*/  IMAD.MOV.U32 R8, RZ, RZ, 0x192 ;  /* 0x00000192ff087424 */ /* 0x000fe400078e00ff */
[----:B------:R-:W-:Y:S01]  /*8430*/  IMAD.MOV.U32 R13, RZ, RZ, RZ ;  /* 0x000000ffff0d7224 */ /* 0x000fe200078e00ff */
[----:B------:R-:W2:Y:S01]  /*8440*/  LDCU.64 UR6, c[0x4][0x78] ;  /* 0x01000f00ff0677ac */ /* 0x000ea20008000a00 */
[----:B------:R-:W3:Y:S01]  /*8450*/  LDC.64 R2, c[0x4][R3] ;  /* 0x0100000003027b82 */ /* 0x000ee20000000a00 */
        /* <DEDUP_REMOVED lines=9> */
.L_x_138:
[----:B------:R-:W-:Y:S01]  /*84f0*/  ISETP.NE.AND P6, PT, R72, RZ, PT ;  /* 0x000000ff4800720c */ /* 0x000fe20003fc5270 */
[----:B------:R-:W-:Y:S05]  /*8500*/  WARPSYNC.ALL ;  /* 0x0000000000007948 */ /* 0x000fea0003800000 */
[----:B------:R-:W-:Y:S01]  /*8510*/  R2UR UR4, R25 ;  /* 0x00000000190472ca */ /* 0x000fe200000e0000 */
[----:B------:R-:W-:Y:S01]  /*8520*/  IMAD.U32 R0, RZ, RZ, UR46 ;  /* 0x0000002eff007e24 */ /* 0x000fe2000f8e00ff */
[----:B----4-:R-:W-:Y:S01]  /*8530*/  LOP3.LUT R20, R44, 0xffffe000, RZ, 0xc0, !PT ;  /* 0xffffe0002c147812 */ /* 0x010fe200078ec0ff */
[----:B------:R-:W-:Y:S01]  /*8540*/  IMAD.U32 R21, RZ, RZ, UR52 ;  /* 0x00000034ff157e24 */ /* 0x000fe2000f8e00ff */
[----:B------:R-:W-:Y:S01]  /*8550*/  ISETP.NE.AND P0, PT, R67, RZ, PT ;  /* 0x000000ff4300720c */ /* 0x000fe20003f05270 */
[----:B------:R-:W-:Y:S02]  /*8560*/  BSSY.RECONVERGENT B0, `(.L_x_139) ;  /* 0x000005b000007945 */ /* 0x000fe40003800200 */
[----:B------:R-:W-:Y:S05]  /*8570*/  @P6 LEA R0, R0, UR43, 0x3 ;  /* 0x0000002b00006c11 */ /* 0x000fea000f8e18ff */
[----:B------:R-:W-:Y:S01]  /*8580*/  @P6 VIADD R0, R0, 0x60 ;  /* 0x0000006000006836 */ /* 0x000fe20000000000 */
[----:B--2---:R-:W1:Y:S04]  /*8590*/  LDTM.x16 R4, tmem[UR4+0x20] ;  /* 0x00002004000479ee */ /* 0x004e680008240000 */
        /* <DEDUP_REMOVED lines=87> */
.L_x_140:
[----:B------:R-:W-:Y:S05]  /*8b10*/  BSYNC.RECONVERGENT B0 ;  /* 0x0000000000007941 */ /* 0x000fea0003800200 */
.L_x_139:
[----:B------:R-:W-:Y:S01]  /*8b20*/  BAR.SYNC.DEFER_BLOCKING 0x1, 0x80 ;  /* 0x0042000000007b1d */ /* 0x000fe20000010000 */
[----:B------:R-:W-:Y:S01]  /*8b30*/  UIADD3 UR4, UPT, UPT, UR46, 0x1, URZ ;  /* 0x000000012e047890 */ /* 0x000fe2000fffe0ff */
[----:B------:R-:W-:Y:S03]  /*8b40*/  HFMA2 R76, -RZ, RZ, 0, 0 ;  /* 0x00000000ff4c7431 */ /* 0x000fe600000001ff */
        /* <DEDUP_REMOVED lines=19> */
.L_x_144:
[----:B------:R-:W-:Y:S05]  /*8c80*/  BSYNC B0 ;  /* 0x0000000000007941 */ /* 0x000fea0003800000 */
.L_x_143:
[----:B------:R-:W-:Y:S01]  /*8c90*/  ISETP.NE.AND P0, PT, R75, RZ, PT ;  /* 0x000000ff4b00720c */ /* 0x000fe20003f05270 */
[----:B------:R-:W-:Y:S11]  /*8ca0*/  VIADD R26, R26, 0x1 ;  /* 0x000000011a1a7836 */ /* 0x000ff60000000000 */
[----:B------:R-:W-:Y:S01]  /*8cb0*/  @!UPT UIADD3 URZ, UPT, UPT, URZ, URZ, URZ ;  /* 0x000000fffffff290 */ /* 0x000fe2000fffe0ff */
[----:B------:R2:W4:Y:S04]  /*8cc0*/  @P0 LDS.128 R44, [R5] ;  /* 0x00000000052c0984 */ /* 0x0005280000000c00 */
[----:B------:R2:W1:Y:S04]  /*8cd0*/  @P0 LDS.128 R40, [R4+0x10] ;  /* 0x0000100004280984 */ /* 0x0004680000000c00 */
[----:B------:R2:W1:Y:S04]  /*8ce0*/  @P0 LDS.128 R32, [R3+0x20] ;  /* 0x0000200003200984 */ /* 0x0004680000000c00 */
[----:B------:R2:W1:Y:S01]  /*8cf0*/  @P0 LDS.128 R36, [R2+0x30] ;  /* 0x0000300002240984 */ /* 0x0004620000000c00 */
[C---:B------:R-:W-:Y:S04]  /*8d00*/  ISETP.NE.AND P0, PT, R26.reuse, 0x4, PT ;  /* 0x000000041a00780c */ /* 0x040fe80003f05270 */
[----:B------:R-:W-:Y:S02]  /*8d10*/  SEL R26, R26, RZ, P0 ;  /* 0x000000ff1a1a7207 */ /* 0x000fe40000000000 */
[----:B------:R-:W-:Y:S02]  /*8d20*/  SEL R76, RZ, 0x1, P0 ;  /* 0x00000001ff4c7807 */ /* 0x000fe40000000000 */
.L_x_142:
[----:B------:R-:W-:Y:S05]  /*8d30*/  BSYNC B1 ;  /* 0x0000000000017941 */ /* 0x000fea0003800000 */
.L_x_141:
        /* <DEDUP_REMOVED lines=21> */
.L_x_146:
        /* <DEDUP_REMOVED lines=79> */
[----:B------:R-:W-:Y:S01]  /*9380*/  @P6 SHF.L.U32 R2, R76, 0x1f, RZ ;  /* 0x0000001f4c026819 */ /* 0x000fe200000006ff */
        /* <DEDUP_REMOVED lines=18> */
.L_x_148:
[----:B------:R-:W-:Y:S05]  /*94b0*/  BSYNC.RECONVERGENT B0 ;  /* 0x0000000000007941 */ /* 0x000fea0003800200 */
.L_x_147:
        /* <DEDUP_REMOVED lines=18> */
[----:B------:R-:W-:Y:S04]  /*95e0*/  SHF.L.U32 R6, R76, 0x1f, RZ ;  /* 0x0000001f4c067819 */ /* 0x000fe800000006ff */
[----:B------:R-:W1:Y:S02]  /*95f0*/  SYNCS.PHASECHK.TRANS64.TRYWAIT P0, [R0+URZ+0x40], R6 ;  /* 0x00004006000075a7 */ /* 0x000e6400080011ff */
[----:B-1----:R-:W-:Y:S05]  /*9600*/  @!P0 BRA `(.L_x_153) ;  /* 0x0000003400bc8947 */ /* 0x002fea0003800000 */
.L_x_152:
[----:B------:R-:W-:Y:S05]  /*9610*/  BSYNC B0 ;  /* 0x0000000000007941 */ /* 0x000fea0003800000 */
.L_x_151:
[----:B------:R-:W-:Y:S01]  /*9620*/  ISETP.NE.AND P0, PT, R75, RZ, PT ;  /* 0x000000ff4b00720c */ /* 0x000fe20003f05270 */
[----:B------:R-:W-:Y:S11]  /*9630*/  VIADD R26, R26, 0x1 ;  /* 0x000000011a1a7836 */ /* 0x000ff60000000000 */
[----:B------:R-:W-:Y:S01]  /*9640*/  @!UPT UIADD3 URZ, UPT, UPT, URZ, URZ, URZ ;  /* 0x000000fffffff290 */ /* 0x000fe2000fffe0ff */
[----:B------:R2:W4:Y:S04]  /*9650*/  @P0 LDS.128 R44, [R5] ;  /* 0x00000000052c0984 */ /* 0x0005280000000c00 */
[----:B------:R2:W2:Y:S04]  /*9660*/  @P0 LDS.128 R40, [R4+0x10] ;  /* 0x0000100004280984 */ /* 0x0004a80000000c00 */
[----:B------:R2:W2:Y:S04]  /*9670*/  @P0 LDS.128 R32, [R3+0x20] ;  /* 0x0000200003200984 */ /* 0x0004a80000000c00 */
[----:B------:R2:W2:Y:S01]  /*9680*/  @P0 LDS.128 R36, [R2+0x30] ;  /* 0x0000300002240984 */ /* 0x0004a20000000c00 */
[C---:B------:R-:W-:Y:S04]  /*9690*/  ISETP.NE.AND P0, PT, R26.reuse, 0x4, PT ;  /* 0x000000041a00780c */ /* 0x040fe80003f05270 */
[----:B-1----:R-:W-:Y:S02]  /*96a0*/  SEL R0, RZ, 0x1, P0 ;  /* 0x00000001ff007807 */ /* 0x002fe40000000000 */
[----:B------:R-:W-:Y:S02]  /*96b0*/  SEL R26, R26, RZ, P0 ;  /* 0x000000ff1a1a7207 */ /* 0x000fe40000000000 */
[----:B------:R-:W-:Y:S02]  /*96c0*/  LOP3.LUT R76, R76, R0, RZ, 0x3c, !PT ;  /* 0x000000004c4c7212 */ /* 0x000fe400078e3cff */
.L_x_150:
[----:B------:R-:W-:Y:S05]  /*96d0*/  BSYNC B1 ;  /* 0x0000000000017941 */ /* 0x000fea0003800000 */
.L_x_149:
[----:B------:R-:W-:Y:S05]  /*96e0*/  VIADD R0, R25, 0x40 ;  /* 0x0000004019007836 */ /* 0x000fea0000000000 */
[----:B------:R-:W-:Y:S04]  /*96f0*/  SHF.R.U32.HI R0, RZ, 0x15, R0 ;  /* 0x00000015ff007819 */ /* 0x000fe80000011600 */
[----:B------:R-:W-:Y:S11]  /*9700*/  LOP3.LUT P0, RZ, R0, 0x3, R53, 0x48, !PT ;  /* 0x0000000300ff7812 */ /* 0x000ff60007804835 */
[----:B------:R-:W-:Y:S02]  /*9710*/  @!UPT UIADD3 URZ, UPT, UPT, URZ, URZ, URZ ;  /* 0x000000fffffff290 */ /* 0x000fe4000fffe0ff */
[----:B------:R-:W-:Y:S05]  /*9720*/  @!P0 BRA `(.L_x_154) ;  /* 0x0000000000408947 */ /* 0x000fea0003800000 */
[----:B------:R-:W5:Y:S01]  /*9730*/  LDCU.64 UR8, c[0x4][0x70] ;  /* 0x01000e00ff0877ac */ /* 0x000f620008000a00 */
[----:B--2---:R-:W-:Y:S01]  /*9740*/  MOV R3, 0x0 ;  /* 0x0000000000037802 */ /* 0x004fe20000000f00 */
[----:B-1----:R-:W-:Y:S02]  /*9750*/  HFMA2 R12, -RZ, RZ, 0, 5.9604644775390625e-08 ;  /* 0x00000001ff0c7431 */ /* 0x002fe400000001ff */
[----:B------:R-:W-:Y:S02]  /*9760*/  IMAD.MOV.U32 R8, RZ, RZ, 0x192 ;  /* 0x00000192ff087424 */ /* 0x000fe400078e00ff */
[----:B------:R-:W-:Y:S01]  /*9770*/  IMAD.MOV.U32 R13, RZ, RZ, RZ ;  /* 0x000000ffff0d7224 */ /* 0x000fe200078e00ff */
[----:B------:R-:W1:Y:S01]  /*9780*/  LDCU.64 UR6, c[0x4][0x78] ;  /* 0x01000f00ff0677ac */ /* 0x000e620008000a00 */
[----:B------:R-:W2:Y:S01]  /*9790*/  LDC.64 R2, c[0x4][R3] ;  /* 0x0100000003027b82 */ /* 0x000ea20000000a00 */
[----:B------:R-:W3:Y:S01]  /*97a0*/  LDCU.64 UR4, c[0x4][0x10] ;  /* 0x01000200ff0477ac */ /* 0x000ee20008000a00 */
[----:B-----5:R-:W-:Y:S01]  /*97b0*/  MOV R5, UR9 ;  /* 0x0000000900057c02 */ /* 0x020fe20008000f00 */
[----:B------:R-:W-:Y:S01]  /*97c0*/  IMAD.U32 R4, RZ, RZ, UR8 ;  /* 0x00000008ff047e24 */ /* 0x000fe2000f8e00ff */
[----:B-1----:R-:W-:Y:S01]  /*97d0*/  MOV R7, UR7 ;  /* 0x0000000700077c02 */ /* 0x002fe20008000f00 */
[----:B------:R-:W-:Y:S01]  /*97e0*/  IMAD.U32 R6, RZ, RZ, UR6 ;  /* 0x00000006ff067e24 */ /* 0x000fe2000f8e00ff */
[----:B---3--:R-:W-:Y:S01]  /*97f0*/  MOV R11, UR5 ;  /* 0x00000005000b7c02 */ /* 0x008fe20008000f00 */
[----:B------:R-:W-:Y:S02]  /*9800*/  IMAD.U32 R10, RZ, RZ, UR4 ;  /* 0x00000004ff0a7e24 */ /* 0x000fe4000f8e00ff */
[----:B------:R-:W-:Y:S07]  /*9810*/  LEPC R20, `(.L_x_154) ;  /* 0x000000001014794e */ /* 0x000fee0000000000 */
[----:B--2-4-:R-:W-:Y:S05]  /*9820*/  CALL.ABS.NOINC R2 ;  /* 0x0000000002007343 */ /* 0x014fea0003c00000 */
.L_x_154:
        /* <DEDUP_REMOVED lines=10> */
[----:B-12---:R-:W1:Y:S04]  /*98d0*/  LDTM.x16 R4, tmem[UR4+0x40] ;  /* 0x00004004000479ee */ /* 0x006e680008240000 */
        /* <DEDUP_REMOVED lines=37> */
[----:B------:R1:W-:Y:S01]  /*9b30*/  STS.128 [R65], R28 ;  /* 0x0000001c41007388 */ /* 0x0003e20000000c00 */
        /* <DEDUP_REMOVED lines=40> */
[----:B------:R-:W-:Y:S02]  /*9dc0*/  UIADD3 UR4, UPT, UPT, UR43, 0x200, URZ ;  /* 0x000002002b047890 */ /* 0x000fe4000fffe0ff */
[----:B------:R-:W-:Y:S01]  /*9dd0*/  UIADD3 UR9, UPT, UPT, UR49, 0x40, URZ ;  /* 0x0000004031097890 */ /* 0x000fe2000fffe0ff */
[----:B------:R-:W-:Y:S01]  /*9de0*/  UMOV UR10, UR50 ;  /* 0x00000032000a7c82 */ /* 0x000fe20008000000 */
[----:B------:R-:W-:Y:S02]  /*9df0*/  UMOV UR11, UR36 ;  /* 0x00000024000b7c82 */ /* 0x000fe40008000000 */
        /* <DEDUP_REMOVED lines=8> */
.L_x_156:
[----:B------:R-:W-:Y:S05]  /*9e80*/  BSYNC.RECONVERGENT B0 ;  /* 0x0000000000007941 */ /* 0x000fea0003800200 */
.L_x_155:
        /* <DEDUP_REMOVED lines=21> */
.L_x_160:
[----:B------:R-:W-:Y:S05]  /*9fe0*/  BSYNC B0 ;  /* 0x0000000000007941 */ /* 0x000fea0003800000 */
.L_x_159:
        /* <DEDUP_REMOVED lines=11> */
.L_x_158:
[----:B------:R-:W-:Y:S05]  /*a0a0*/  BSYNC B1 ;  /* 0x0000000000017941 */ /* 0x000fea0003800000 */
.L_x_157:
        /* <DEDUP_REMOVED lines=21> */
.L_x_162:
        /* <DEDUP_REMOVED lines=98> */
.L_x_164:
[----:B------:R-:W-:Y:S05]  /*a820*/  BSYNC.RECONVERGENT B0 ;  /* 0x0000000000007941 */ /* 0x000fea0003800200 */
.L_x_163:
        /* <DEDUP_REMOVED lines=21> */
.L_x_168:
[----:B------:R-:W-:Y:S05]  /*a980*/  BSYNC B0 ;  /* 0x0000000000007941 */ /* 0x000fea0003800000 */
.L_x_167:
        /* <DEDUP_REMOVED lines=11> */
.L_x_166:
[----:B------:R-:W-:Y:S05]  /*aa40*/  BSYNC B1 ;  /* 0x0000000000017941 */ /* 0x000fea0003800000 */
.L_x_165:
        /* <DEDUP_REMOVED lines=21> */
.L_x_170:
        /* <DEDUP_REMOVED lines=98> */
.L_x_172:
[----:B------:R-:W-:Y:S05]  /*b1c0*/  BSYNC.RECONVERGENT B0 ;  /* 0x0000000000007941 */ /* 0x000fea0003800200 */
.L_x_171:
        /* <DEDUP_REMOVED lines=21> */
.L_x_176:
[----:B------:R-:W-:Y:S05]  /*b320*/  BSYNC B0 ;  /* 0x0000000000007941 */ /* 0x000fea0003800000 */
.L_x_175:
[----:B------:R-:W-:Y:S11]  /*b330*/  ISETP.NE.AND P0, PT, R75, RZ, PT ;  /* 0x000000ff4b00720c */ /* 0x000ff60003f05270 */
[----:B------:R-:W-:Y:S02]  /*b340*/  @!UPT UIADD3 URZ, UPT, UPT, URZ, URZ, URZ ;  /* 0x000000fffffff290 */ /* 0x000fe4000fffe0ff */
[----:B------:R2:W4:Y:S04]  /*b350*/  @P0 LDS.128 R44, [R4] ;  /* 0x00000000042c0984 */ /* 0x0005280000000c00 */
[----:B------:R2:W1:Y:S04]  /*b360*/  @P0 LDS.128 R40, [R3+0x10] ;  /* 0x0000100003280984 */ /* 0x0004680000000c00 */
[----:B------:R2:W1:Y:S04]  /*b370*/  @P0 LDS.128 R32, [R2+0x20] ;  /* 0x0000200002200984 */ /* 0x0004680000000c00 */
[----:B------:R2:W1:Y:S02]  /*b380*/  @P0 LDS.128 R36, [R26+0x30] ;  /* 0x000030001a240984 */ /* 0x0004640000000c00 */
.L_x_174:
[----:B------:R-:W-:Y:S05]  /*b390*/  BSYNC B1 ;  /* 0x0000000000017941 */ /* 0x000fea0003800000 */
.L_x_173:
        /* <DEDUP_REMOVED lines=21> */
.L_x_178:
[----:B------:R-:W-:Y:S01]  /*b4f0*/  ISETP.NE.AND P0, PT, R67, RZ, PT ;  /* 0x000000ff4300720c */ /* 0x000fe20003f05270 */
[----:B------:R-:W-:Y:S05]  /*b500*/  WARPSYNC.ALL ;  /* 0x0000000000007948 */ /* 0x000fea0003800000 */
[----:B------:R-:W-:Y:S01]  /*b510*/  R2UR UR4, R25 ;  /* 0x00000000190472ca */ /* 0x000fe200000e0000 */
[----:B------:R-:W-:Y:S01]  /*b520*/  VIADD R73, R73, 0xd0 ;  /* 0x000000d049497836 */ /* 0x000fe20000000000 */
[----:B----4-:R-:W-:Y:S01]  /*b530*/  LOP3.LUT R0, R44, 0xffffe000, RZ, 0xc0, !PT ;  /* 0xffffe0002c007812 */ /* 0x010fe200078ec0ff */
[----:B------:R-:W-:Y:S01]  /*b540*/  BSSY.RECONVERGENT B0, `(.L_x_179) ;  /* 0x0000059000007945 */ /* 0x000fe20003800200 */
[----:B--2---:R-:W-:Y:S02]  /*b550*/  LOP3.LUT R2, R45, 0xffffe000, RZ, 0xc0, !PT ;  /* 0xffffe0002d027812 */ /* 0x004fe400078ec0ff */
[----:B------:R-:W-:Y:S02]  /*b560*/  LOP3.LUT R3, R46, 0xffffe000, RZ, 0xc0, !PT ;  /* 0xffffe0002e037812 */ /* 0x000fe400078ec0ff */
[----:B------:R-:W-:Y:S02]  /*b570*/  LOP3.LUT R20, R47, 0xffffe000, RZ, 0xc0, !PT ;  /* 0xffffe0002f147812 */ /* 0x000fe400078ec0ff */
[----:B------:R-:W-:Y:S02]  /*b580*/  LOP3.LUT R21, R40, 0xffffe000, RZ, 0xc0, !PT ;  /* 0xffffe00028157812 */ /* 0x000fe400078ec0ff */
[----:B------:R-:W-:Y:S01]  /*b590*/  LOP3.LUT R25, R41, 0xffffe000, RZ, 0xc0, !PT ;  /* 0xffffe00029197812 */ /* 0x000fe200078ec0ff */
[----:B------:R-:W1:Y:S01]  /*b5a0*/  LDTM.x16 R4, tmem[UR4+0x70] ;  /* 0x00007004000479ee */ /* 0x000e620008240000 */
[----:B------:R-:W-:Y:S01]  /*b5b0*/  LOP3.LUT R26, R42, 0xffffe000, RZ, 0xc0, !PT ;  /* 0xffffe0002a1a7812 */ /* 0x000fe200078ec0ff */
[----:B------:R-:W-:Y:S01]  /*b5c0*/  NOP ;  /* 0x0000000000007918 */ /* 0x000fe20000000000 */
[----:B------:R-:W-:Y:S02]  /*b5d0*/  LOP3.LUT R28, R43, 0xffffe000, RZ, 0xc0, !PT ;  /* 0xffffe0002b1c7812 */ /* 0x000fe400078ec0ff */
[----:B------:R-:W-:Y:S02]  /*b5e0*/  LOP3.LUT R73, R73, 0xfefffff8, RZ, 0xc0, !PT ;  /* 0xfefffff849497812 */ /* 0x000fe400078ec0ff */
[----:B------:R-:W-:Y:S02]  /*b5f0*/  LOP3.LUT R29, R32, 0xffffe000, RZ, 0xc0, !PT ;  /* 0xffffe000201d7812 */ /* 0x000fe400078ec0ff */
[----:B------:R-:W-:Y:S01]  /*b600*/  LOP3.LUT R30, R33, 0xffffe000, RZ, 0xc0, !PT ;  /* 0xffffe000211e7812 */ /* 0x000fe200078ec0ff */
[----:B-1----:R1:W-:Y:S01]  /*b610*/  SYNCS.ARRIVE.TRANS64.RED.A1T0 RZ, [R73+URZ], RZ ;  /* 0x000000ff49ff79a7 */ /* 0x0023e200081004ff */
[----:B------:R-:W-:Y:S02]  /*b620*/  LOP3.LUT R31, R34, 0xffffe000, RZ, 0xc0, !PT ;  /* 0xffffe000221f7812 */ /* 0x000fe400078ec0ff */
[----:B------:R-:W-:Y:S02]  /*b630*/  LOP3.LUT R32, R35, 0xffffe000, RZ, 0xc0, !PT ;  /* 0xffffe00023207812 */ /* 0x000fe400078ec0ff */
[----:B------:R-:W-:Y:S02]  /*b640*/  LOP3.LUT R33, R36, 0xffffe000, RZ, 0xc0, !PT ;  /* 0xffffe00024217812 */ /* 0x000fe400078ec0ff */
[----:B------:R-:W-:Y:S02]  /*b650*/  LOP3.LUT R34, R37, 0xffffe000, RZ, 0xc0, !PT ;  /* 0xffffe00025227812 */ /* 0x000fe400078ec0ff */
[----:B------:R-:W-:Y:S02]  /*b660*/  LOP3.LUT R35, R38, 0xffffe000, RZ, 0xc0, !PT ;  /* 0xffffe00026237812 */ /* 0x000fe400078ec0ff */
[----:B------:R-:W-:Y:S01]  /*b670*/  LOP3.LUT R36, R39, 0xffffe000, RZ, 0xc0, !PT ;  /* 0xffffe00027247812 */ /* 0x000fe200078ec0ff */
[C---:B------:R-:W-:Y:S01]  /*b680*/  FMUL R4, R24.reuse, R4 ;  /* 0x0000000418047220 */ /* 0x040fe20000400000 */
[C---:B------:R-:W-:Y:S01]  /*b690*/  FMUL R5, R24.reuse, R5 ;  /* 0x0000000518057220 */ /* 0x040fe20000400000 */
[C---:B------:R-:W-:Y:S01]  /*b6a0*/  FMUL R6, R24.reuse, R6 ;  /* 0x0000000618067220 */ /* 0x040fe20000400000 */
[C---:B------:R-:W-:Y:S01]  /*b6b0*/  FMUL R7, R24.reuse, R7 ;  /* 0x0000000718077220 */ /* 0x040fe20000400000 */
[C---:B------:R-:W-:Y:S01]  /*b6c0*/  FFMA R4, R27.reuse, R0, R4 ;  /* 0x000000001b047223 */ /* 0x040fe20000000004 */
[C---:B------:R-:W-:Y:S01]  /*b6d0*/  FFMA R5, R27.reuse, R2, R5 ;  /* 0x000000021b057223 */ /* 0x040fe20000000005 */
[C---:B------:R-:W-:Y:S01]  /*b6e0*/  FFMA R6, R27.reuse, R3, R6 ;  /* 0x000000031b067223 */ /* 0x040fe20000000006 */
[C---:B------:R-:W-:Y:S01]  /*b6f0*/  FFMA R7, R27.reuse, R20, R7 ;  /* 0x000000141b077223 */ /* 0x040fe20000000007 */
[C---:B------:R-:W-:Y:S01]  /*b700*/  FMUL R8, R24.reuse, R8 ;  /* 0x0000000818087220 */ /* 0x040fe20000400000 */
[C---:B------:R-:W-:Y:S01]  /*b710*/  FMUL R9, R24.reuse, R9 ;  /* 0x0000000918097220 */ /* 0x040fe20000400000 */
[C---:B------:R-:W-:Y:S01]  /*b720*/  FMUL R10, R24.reuse, R10 ;  /* 0x0000000a180a7220 */ /* 0x040fe20000400000 */
[C---:B------:R-:W-:Y:S01]  /*b730*/  FMUL R11, R24.reuse, R11 ;  /* 0x0000000b180b7220 */ /* 0x040fe20000400000 */
[----:B------:R-:W-:Y:S01]  /*b740*/  F2FP.TF32.F32.PACK_B R4, R4 ;  /* 0x00000004ff04723e */ /* 0x000fe200024050ff */
[C---:B------:R-:W-:Y:S01]  /*b750*/  FFMA R8, R27.reuse, R21, R8 ;  /* 0x000000151b087223 */ /* 0x040fe20000000008 */
[----:B------:R-:W-:Y:S01]  /*b760*/  F2FP.TF32.F32.PACK_B R5, R5 ;  /* 0x00000005ff05723e */ /* 0x000fe200024050ff */
[C---:B------:R-:W-:Y:S01]  /*b770*/  FFMA R9, R27.reuse, R25, R9 ;  /* 0x000000191b097223 */ /* 0x040fe20000000009 */
[----:B------:R-:W-:Y:S01]  /*b780*/  F2FP.TF32.F32.PACK_B R6, R6 ;  /* 0x00000006ff06723e */ /* 0x000fe200024050ff */
[C---:B------:R-:W-:Y:S01]  /*b790*/  FFMA R10, R27.reuse, R26, R10 ;  /* 0x0000001a1b0a7223 */ /* 0x040fe2000000000a */
[----:B------:R-:W-:Y:S01]  /*b7a0*/  F2FP.TF32.F32.PACK_B R7, R7 ;  /* 0x00000007ff07723e */ /* 0x000fe200024050ff */
[C---:B------:R-:W-:Y:S01]  /*b7b0*/  FFMA R11, R27.reuse, R28, R11 ;  /* 0x0000001c1b0b7223 */ /* 0x040fe2000000000b */
[C---:B------:R-:W-:Y:S01]  /*b7c0*/  FMUL R12, R24.reuse, R12 ;  /* 0x0000000c180c7220 */ /* 0x040fe20000400000 */
[----:B------:R-:W-:Y:S01]  /*b7d0*/  F2FP.TF32.F32.PACK_B R8, R8 ;  /* 0x00000008ff08723e */ /* 0x000fe200024050ff */
[C---:B------:R-:W-:Y:S01]  /*b7e0*/  FMUL R13, R24.reuse, R13 ;  /* 0x0000000d180d7220 */ /* 0x040fe20000400000 */
[----:B------:R1:W-:Y:S01]  /*b7f0*/  STS.128 [R65+0x6000], R4 ;  /* 0x0060000441007388 */ /* 0x0003e20000000c00 */
        /* <DEDUP_REMOVED lines=8> */
[C---:B------:R-:W-:Y:S01]  /*b880*/  FFMA R15, R27.reuse, R32, R15 ;  /* 0x000000201b0f7223 */ /* 0x040fe2000000000f */
[C---:B------:R-:W-:Y:S01]  /*b890*/  FMUL R16, R24.reuse, R16 ;  /* 0x0000001018107220 */ /* 0x040fe20000400000 */
[----:B------:R-:W-:Y:S01]  /*b8a0*/  F2FP.TF32.F32.PACK_B R12, R12 ;  /* 0x0000000cff0c723e */ /* 0x000fe200024050ff */
[----:B------:R1:W-:Y:S01]  /*b8b0*/  STS.128 [R64+0x6010], R8 ;  /* 0x0060100840007388 */ /* 0x0003e20000000c00 */
[C---:B------:R-:W-:Y:S01]  /*b8c0*/  FMUL R17, R24.reuse, R17 ;  /* 0x0000001118117220 */ /* 0x040fe20000400000 */
[C---:B------:R-:W-:Y:S01]  /*b8d0*/  FMUL R18, R24.reuse, R18 ;  /* 0x0000001218127220 */ /* 0x040fe20000400000 */
[----:B------:R-:W-:Y:S01]  /*b8e0*/  FMUL R19, R24, R19 ;  /* 0x0000001318137220 */ /* 0x000fe20000400000 */
[----:B------:R-:W-:Y:S01]  /*b8f0*/  F2FP.TF32.F32.PACK_B R13, R13 ;  /* 0x0000000dff0d723e */ /* 0x000fe200024050ff */
[C---:B------:R-:W-:Y:S01]  /*b900*/  FFMA R16, R27.reuse, R33, R16 ;  /* 0x000000211b107223 */ /* 0x040fe20000000010 */
[----:B------:R-:W-:Y:S01]  /*b910*/  F2FP.TF32.F32.PACK_B R14, R14 ;  /* 0x0000000eff0e723e */ /* 0x000fe200024050ff */
[C---:B------:R-:W-:Y:S01]  /*b920*/  FFMA R17, R27.reuse, R34, R17 ;  /* 0x000000221b117223 */ /* 0x040fe20000000011 */
[----:B------:R-:W-:Y:S01]  /*b930*/  F2FP.TF32.F32.PACK_B R15, R15 ;  /* 0x0000000fff0f723e */ /* 0x000fe200024050ff */
[C---:B------:R-:W-:Y:S01]  /*b940*/  FFMA R18, R27.reuse, R35, R18 ;  /* 0x000000231b127223 */ /* 0x040fe20000000012 */
[----:B------:R-:W-:Y:S01]  /*b950*/  FFMA R19, R27, R36, R19 ;  /* 0x000000241b137223 */ /* 0x000fe20000000013 */
[----:B------:R-:W-:Y:S02]  /*b960*/  F2FP.TF32.F32.PACK_B R16, R16 ;  /* 0x00000010ff10723e */ /* 0x000fe400024050ff */
[----:B------:R1:W-:Y:S01]  /*b970*/  STS.128 [R63+0x6020], R12 ;  /* 0x0060200c3f007388 */ /* 0x0003e20000000c00 */
[----:B------:R-:W-:Y:S02]  /*b980*/  F2FP.TF32.F32.PACK_B R17, R17 ;  /* 0x00000011ff11723e */ /* 0x000fe400024050ff */
        /* <DEDUP_REMOVED lines=20> */
.L_x_180:
[----:B------:R-:W-:Y:S05]  /*bad0*/  BSYNC.RECONVERGENT B0 ;  /* 0x0000000000007941 */ /* 0x000fea0003800200 */
.L_x_179:
[----:B------:R-:W-:Y:S01]  /*bae0*/  BAR.SYNC.DEFER_BLOCKING 0x1, 0x80 ;  /* 0x0042000000007b1d */ /* 0x000fe20000010000 */
[----:B------:R-:W-:Y:S01]  /*baf0*/  UISETP.NE.AND UP0, UPT, UR53, -0x8, UPT ;  /* 0xfffffff83500788c */ /* 0x000fe2000bf05270 */
[----:B------:R-:W-:Y:S08]  /*bb00*/  IADD3 R22, PT, PT, R22, 0x1, RZ ;  /* 0x0000000116167810 */ /* 0x000ff00007ffe0ff */
[----:B------:R-:W-:Y:S05]  /*bb10*/  BRA.U !UP0, `(.L_x_181) ;  /* 0x0000000108287547 */ /* 0x000fea000b800000 */
[----:B------:R-:W-:Y:S01]  /*bb20*/  ISETP.NE.AND P0, PT, R72, RZ, PT ;  /* 0x000000ff4800720c */ /* 0x000fe20003f05270 */
[----:B------:R-:W-:Y:S01]  /*bb30*/  IMAD.U32 R2, RZ, RZ, UR47 ;  /* 0x0000002fff027e24 */ /* 0x000fe2000f8e00ff */
[----:B------:R-:W-:Y:S01]  /*bb40*/  UIADD3 UR4, UPT, UPT, UR47, 0x1, URZ ;  /* 0x000000012f047890 */ /* 0x000fe2000fffe0ff */
[----:B------:R-:W-:Y:S03]  /*bb50*/  IMAD.U32 R0, RZ, RZ, UR52 ;  /* 0x00000034ff007e24 */ /* 0x000fe6000f8e00ff */
[----:B------:R-:W-:Y:S04]  /*bb60*/  UISETP.NE.AND UP0, UPT, UR4, 0x4, UPT ;  /* 0x000000040400788c */ /* 0x000fe8000bf05270 */
[----:B------:R-:W-:Y:S03]  /*bb70*/  USEL UR47, UR4, URZ, UP0 ;  /* 0x000000ff042f7287 */ /* 0x000fe60008000000 */
[----:B------:R-:W-:Y:S05]  /*bb80*/  @P0 LEA R2, R2, UR43, 0x3 ;  /* 0x0000002b02020c11 */ /* 0x000fea000f8e18ff */
[----:B------:R-:W-:Y:S05]  /*bb90*/  @P0 VIADD R2, R2, 0x60 ;  /* 0x0000006002020836 */ /* 0x000fea0000000000 */
[----:B------:R-:W-:Y:S04]  /*bba0*/  @P0 PRMT R0, R0, 0x654, R2 ;  /* 0x0000065400000816 */ /* 0x000fe80000000002 */
[----:B------:R2:W-:Y:S03]  /*bbb0*/  @P0 SYNCS.ARRIVE.TRANS64.RED.A1T0 RZ, [R0+URZ], RZ ;  /* 0x000000ff00ff09a7 */ /* 0x0005e600081004ff */
.L_x_181:
[----:B------:R-:W-:Y:S01]  /*bbc0*/  R2UR UR6, R71 ;  /* 0x00000000470672ca */ /* 0x000fe200000e0000 */
[----:B------:R-:W-:Y:S01]  /*bbd0*/  UIADD3 UR53, UPT, UPT, UR53, 0x8, URZ ;  /* 0x0000000835357890 */ /* 0x000fe2000fffe0ff */
[----:B------:R-:W-:Y:S02]  /*bbe0*/  R2UR UR5, R54 ;  /* 0x00000000360572ca */ /* 0x000fe400000e0000 */
[----:B------:R-:W-:Y:S02]  /*bbf0*/  R2UR UR4, R55 ;  /* 0x00000000370472ca */ /* 0x000fe400000e0000 */
[----:B------:R-:W-:Y:S02]  /*bc00*/  R2UR UR36, R70 ;  /* 0x00000000462472ca */ /* 0x000fe400000e0000 */
[----:B------:R-:W-:Y:S02]  /*bc10*/  ISETP.NE.AND P0, PT, R59, 0x2, PT ;  /* 0x000000023b00780c */ /* 0x000fe40003f05270 */
[----:B------:R-:W-:Y:S02]  /*bc20*/  ISETP.NE.AND P1, PT, R22, 0x4, PT ;  /* 0x000000041600780c */ /* 0x000fe40003f25270 */
[----:B------:R-:W-:Y:S01]  /*bc30*/  SEL R2, RZ, 0x1, P0 ;  /* 0x00000001ff027807 */ /* 0x000fe20000000000 */
[----:B------:R-:W-:Y:S01]  /*bc40*/  UISETP.NE.AND UP0, UPT, UR6, URZ, UPT ;  /* 0x000000ff0600728c */ /* 0x000fe2000bf05270 */
[----:B--2---:R-:W-:Y:S01]  /*bc50*/  SEL R0, RZ, 0x1, P1 ;  /* 0x00000001ff007807 */ /* 0x004fe20000800000 */
[----:B------:R-:W-:Y:S01]  /*bc60*/  UIADD3 UR20, UPT, UPT, UR37, UR5, URZ ;  /* 0x0000000525147290 */ /* 0x000fe2000fffe0ff */
[----:B------:R-:W-:Y:S01]  /*bc70*/  LOP3.LUT R61, R61, R2, RZ, 0x3c, !PT ;  /* 0x000000023d3d7212 */ /* 0x000fe200078e3cff */
[----:B------:R-:W-:Y:S01]  /*bc80*/  UIADD3 UR16, UPT, UPT, UR38, UR4, URZ ;  /* 0x0000000426107290 */ /* 0x000fe2000fffe0ff */
[----:B------:R-:W-:Y:S02]  /*bc90*/  LOP3.LUT R62, R62, R0, RZ, 0x3c, !PT ;  /* 0x000000003e3e7212 */ /* 0x000fe400078e3cff */
[----:B------:R-:W-:Y:S02]  /*bca0*/  SEL R59, R59, RZ, P0 ;  /* 0x000000ff3b3b7207 */ /* 0x000fe40000000000 */
[----:B------:R-:W-:Y:S01]  /*bcb0*/  SEL R22, R22, RZ, P1 ;  /* 0x000000ff16167207 */ /* 0x000fe20000800000 */
[----:B------:R-:W-:Y:S06]  /*bcc0*/  BRA.U UP0, `(.L_x_182) ;  /* 0xffffffa500347547 */ /* 0x000fec000b83ffff */
[----:B------:R-:W-:-:S13]  /*bcd0*/  R2UR UR4, R56 ;  /* 0x00000000380472ca */ /* 0x000fda00000e0000 */
[----:B------:R-:W-:-:S09]  /*bce0*/  UISETP.NE.AND UP0, UPT, UR4, URZ, UPT ;  /* 0x000000ff0400728c */ /* 0x000fd2000bf05270 */
[----:B------:R-:W-:Y:S05]  /*bcf0*/  BRA.U !UP0, `(.L_x_183) ;  /* 0x0000000108487547 */ /* 0x000fea000b800000 */
[----:B------:R-:W2:Y:S02]  /*bd00*/  LDCU.64 UR4, c[0x0][0x890] ;  /* 0x00011200ff0477ac */ /* 0x000ea40008000a00 */
[----:B--2---:R-:W-:-:S04]  /*bd10*/  UISETP.NE.U32.AND UP0, UPT, UR4, URZ, UPT ;  /* 0x000000ff0400728c */ /* 0x004fc8000bf05070 */
[----:B------:R-:W-:-:S09]  /*bd20*/  UISETP.NE.AND.EX UP0, UPT, UR5, URZ, UPT, UP0 ;  /* 0x000000ff0500728c */ /* 0x000fd2000bf05300 */
[----:B------:R-:W-:Y:S05]  /*bd30*/  BRA.U UP0, `(.L_x_184) ;  /* 0x00000001000c7547 */ /* 0x000fea000b800000 */
[----:B------:R-:W-:-:S13]  /*bd40*/  FSETP.NEU.AND P0, PT, R27, RZ, PT ;  /* 0x000000ff1b00720b */ /* 0x000fda0003f0d000 */
[----:B------:R-:W-:Y:S05]  /*bd50*/  @!P0 EXIT ;  /* 0x000000000000894d */ /* 0x000fea0003800000 */
[----:B------:R-:W-:Y:S05]  /*bd60*/  BRA `(.L_x_183) ;  /* 0x00000000002c7947 */ /* 0x000fea0003800000 */
.L_x_184:
[----:B------:R-:W-:Y:S01]  /*bd70*/  ISETP.NE.AND P0, PT, R58, RZ, PT ;  /* 0x000000ff3a00720c */ /* 0x000fe20003f05270 */
[----:B------:R-:W-:-:S12]  /*bd80*/  BSSY.RECONVERGENT B0, `(.L_x_183) ;  /* 0x0000009000007945 */ /* 0x000fd80003800200 */
[----:B------:R-:W-:Y:S05]  /*bd90*/  @P0 BRA `(.L_x_185) ;  /* 0x0000000000140947 */ /* 0x000fea0003800000 */
[----:B------:R-:W2:Y:S02]  /*bda0*/  LDCU.64 UR4, c[0x0][0x888] ;  /* 0x00011100ff0477ac */ /* 0x000ea40008000a00 */
[----:B--2---:R-:W-:-:S04]  /*bdb0*/  ISETP.NE.U32.AND P0, PT, RZ, UR4, PT ;  /* 0x00000004ff007c0c */ /* 0x004fc8000bf05070 */
[----:B------:R-:W-:-:S13]  /*bdc0*/  ISETP.NE.AND.EX P0, PT, RZ, UR5, PT, P0 ;  /* 0x00000005ff007c0c */ /* 0x000fda000bf05300 */
[----:B------:R-:W-:Y:S05]  /*bdd0*/  @!P0 EXIT ;  /* 0x000000000000894d */ /* 0x000fea0003800000 */
[----:B------:R-:W-:Y:S05]  /*bde0*/  BRA `(.L_x_186) ;  /* 0x0000000000087947 */ /* 0x000fea0003800000 */
.L_x_185:
[----:B------:R-:W-:-:S13]  /*bdf0*/  FSETP.NEU.AND P0, PT, R27, RZ, PT ;  /* 0x000000ff1b00720b */ /* 0x000fda0003f0d000 */
[----:B------:R-:W-:Y:S05]  /*be00*/  @!P0 EXIT ;  /* 0x000000000000894d */ /* 0x000fea0003800000 */
.L_x_186:
[----:B------:R-:W-:Y:S05]  /*be10*/  BSYNC.RECONVERGENT B0 ;  /* 0x0000000000007941 */ /* 0x000fea0003800200 */
.L_x_183:
[----:B------:R-:W-:Y:S01]  /*be20*/  ULEA UR4, UR47, UR43, 0x3 ;  /* 0x0000002b2f047291 */ /* 0x000fe2000f8e18ff */
[----:B------:R-:W-:-:S04]  /*be30*/  DEPBAR.LE SB0, 0x0 ;  /* 0x000080000000791a */ /* 0x000fc80000000000 */
[----:B------:R-:W-:-:S04]  /*be40*/  UIADD3 UR4, UPT, UPT, UR4, 0x60, URZ ;  /* 0x0000006004047890 */ /* 0x000fc8000fffe0ff */
[----:B------:R-:W-:-:S09]  /*be50*/  UPRMT UR4, UR52, 0x654, UR4 ;  /* 0x0000065434047896 */ /* 0x000fd20008000004 */
[----:B------:R-:W-:Y:S01]  /*be60*/  SYNCS.ARRIVE.TRANS64.RED.A1T0 RZ, [UR4], RZ ;  /* 0x000000ffffff79a7 */ /* 0x000fe20008100404 */
[----:B------:R-:W-:Y:S05]  /*be70*/  EXIT ;  /* 0x000000000000794d */ /* 0x000fea0003800000 */
.L_x_24:
[----:B--2---:R2:W3:Y:S02]  /*be80*/  SYNCS.PHASECHK.TRANS64.TRYWAIT P0, [R0+URZ+0x100], R2 ;  /* 0x00010002000075a7 */ /* 0x0044e400080011ff */
[----:B---3--:R-:W-:Y:S05]  /*be90*/  @!P0 NANOSLEEP.SYNCS 0x989680 ;  /* 0x009896800000895d */ /* 0x008fea0003900000 */
[----:B------:R-:W3:Y:S02]  /*bea0*/  @!P0 SYNCS.PHASECHK.TRANS64 P0, [R0+URZ+0x100], R2 ;  /* 0x00010002000085a7 */ /* 0x000ee400080010ff */
[----:B---3--:R-:W-:Y:S05]  /*beb0*/  @!P0 BRA `(.L_x_24) ;  /* 0xfffffffc00f08947 */ /* 0x008fea000383ffff */
[----:B------:R-:W-:Y:S05]  /*bec0*/  BRA `(.L_x_187) ;  /* 0xffffff5800e87947 */ /* 0x000fea000383ffff */
.L_x_27:
[----:B-1----:R-:W-:-:S07]  /*bed0*/  MOV R0, UR33 ;  /* 0x0000002100007c02 */ /* 0x002fce0008000f00 */
.L_x_188:
[----:B-1----:R1:W2:Y:S02]  /*bee0*/  SYNCS.PHASECHK.TRANS64.TRYWAIT P0, [R0+URZ+0x20], R3 ;  /* 0x00002003000075a7 */ /* 0x0022a400080011ff */
[----:B--2---:R-:W-:Y:S05]  /*bef0*/  @!P0 NANOSLEEP.SYNCS 0x989680 ;  /* 0x009896800000895d */ /* 0x004fea0003900000 */
[----:B------:R-:W2:Y:S02]  /*bf00*/  @!P0 SYNCS.PHASECHK.TRANS64 P0, [R0+URZ+0x20], R3 ;  /* 0x00002003000085a7 */ /* 0x000ea400080010ff */
[----:B--2---:R-:W-:Y:S05]  /*bf10*/  @!P0 BRA `(.L_x_188) ;  /* 0xfffffffc00f08947 */ /* 0x004fea000383ffff */
[----:B------:R-:W-:Y:S05]  /*bf20*/  BRA `(.L_x_26) ;  /* 0xffffff5c00407947 */ /* 0x000fea000383ffff */
.L_x_34:
[----:B-1----:R-:W-:-:S07]  /*bf30*/  MOV R0, UR7 ;  /* 0x0000000700007c02 */ /* 0x002fce0008000f00 */
.L_x_189:
[----:B-1----:R1:W2:Y:S02]  /*bf40*/  SYNCS.PHASECHK.TRANS64.TRYWAIT P0, [R0+URZ+0x20], R3 ;  /* 0x00002003000075a7 */ /* 0x0022a400080011ff */
[----:B--2---:R-:W-:Y:S05]  /*bf50*/  @!P0 NANOSLEEP.SYNCS 0x989680 ;  /* 0x009896800000895d */ /* 0x004fea0003900000 */
[----:B------:R-:W2:Y:S02]  /*bf60*/  @!P0 SYNCS.PHASECHK.TRANS64 P0, [R0+URZ+0x20], R3 ;  /* 0x00002003000085a7 */ /* 0x000ea400080010ff */
[----:B--2---:R-:W-:Y:S05]  /*bf70*/  @!P0 BRA `(.L_x_189) ;  /* 0xfffffffc00f08947 */ /* 0x004fea000383ffff */
[----:B------:R-:W-:Y:S05]  /*bf80*/  BRA `(.L_x_33) ;  /* 0xffffff6000347947 */ /* 0x000fea000383ffff */
.L_x_41:
[----:B-1----:R1:W2:Y:S02]  /*bf90*/  SYNCS.PHASECHK.TRANS64.TRYWAIT P0, [R3+URZ+0x90], R0 ;  /* 0x00009000030075a7 */ /* 0x0022a400080011ff */
[----:B--2---:R-:W-:Y:S05]  /*bfa0*/  @!P0 NANOSLEEP.SYNCS 0x989680 ;  /* 0x009896800000895d */ /* 0x004fea0003900000 */
[----:B------:R-:W2:Y:S02]  /*bfb0*/  @!P0 SYNCS.PHASECHK.TRANS64 P0, [R3+URZ+0x90], R0 ;  /* 0x00009000030085a7 */ /* 0x000ea400080010ff */
[----:B--2---:R-:W-:Y:S05]  /*bfc0*/  @!P0 BRA `(.L_x_41) ;  /* 0xfffffffc00f08947 */ /* 0x004fea000383ffff */
[----:B------:R-:W-:Y:S05]  /*bfd0*/  BRA `(.L_x_190) ;  /* 0xffffff64001c7947 */ /* 0x000fea000383ffff */
.L_x_45:
[----:B------:R-:W-:-:S07]  /*bfe0*/  MOV R0, UR4 ;  /* 0x0000000400007c02 */ /* 0x000fce0008000f00 */
.L_x_191:
[----:B-1----:R1:W2:Y:S02]  /*bff0*/  SYNCS.PHASECHK.TRANS64.TRYWAIT P0, [R0+URZ], R2 ;  /* 0x00000002000075a7 */ /* 0x0022a400080011ff */
[----:B--2---:R-:W-:Y:S05]  /*c000*/  @!P0 NANOSLEEP.SYNCS 0x989680 ;  /* 0x009896800000895d */ /* 0x004fea0003900000 */
[----:B------:R-:W2:Y:S02]  /*c010*/  @!P0 SYNCS.PHASECHK.TRANS64 P0, [R0+URZ], R2 ;  /* 0x00000002000085a7 */ /* 0x000ea400080010ff */
[----:B--2---:R-:W-:Y:S05]  /*c020*/  @!P0 BRA `(.L_x_191) ;  /* 0xfffffffc00f08947 */ /* 0x004fea000383ffff */
[----:B------:R-:W-:Y:S05]  /*c030*/  BRA `(.L_x_192) ;  /* 0xffffff6800c87947 */ /* 0x000fea000383ffff */
.L_x_46:
[----:B------:R-:W-:-:S07]  /*c040*/  MOV R0, UR5 ;  /* 0x0000000500007c02 */ /* 0x000fce0008000f00 */
.L_x_193:
[----:B-1----:R1:W2:Y:S02]  /*c050*/  SYNCS.PHASECHK.TRANS64.TRYWAIT P0, [R0+URZ], R3 ;  /* 0x00000003000075a7 */ /* 0x0022a400080011ff */
[----:B--2---:R-:W-:Y:S05]  /*c060*/  @!P0 NANOSLEEP.SYNCS 0x989680 ;  /* 0x009896800000895d */ /* 0x004fea0003900000 */
[----:B------:R-:W2:Y:S02]  /*c070*/  @!P0 SYNCS.PHASECHK.TRANS64 P0, [R0+URZ], R3 ;  /* 0x00000003000085a7 */ /* 0x000ea400080010ff */
[----:B--2---:R-:W-:Y:S05]  /*c080*/  @!P0 BRA `(.L_x_193) ;  /* 0xfffffffc00f08947 */ /* 0x004fea000383ffff */
[----:B------:R-:W-:Y:S05]  /*c090*/  BRA `(.L_x_194) ;  /* 0xffffff6800d47947 */ /* 0x000fea000383ffff */
.L_x_47:
[----:B------:R-:W-:-:S07]  /*c0a0*/  MOV R0, UR5 ;  /* 0x0000000500007c02 */ /* 0x000fce0008000f00 */
.L_x_195:
[----:B-1----:R1:W2:Y:S02]  /*c0b0*/  SYNCS.PHASECHK.TRANS64.TRYWAIT P0, [R0+URZ], R3 ;  /* 0x00000003000075a7 */ /* 0x0022a400080011ff */
[----:B--2---:R-:W-:Y:S05]  /*c0c0*/  @!P0 NANOSLEEP.SYNCS 0x989680 ;  /* 0x009896800000895d */ /* 0x004fea0003900000 */
[----:B------:R-:W2:Y:S02]  /*c0d0*/  @!P0 SYNCS.PHASECHK.TRANS64 P0, [R0+URZ], R3 ;  /* 0x00000003000085a7 */ /* 0x000ea400080010ff */
[----:B--2---:R-:W-:Y:S05]  /*c0e0*/  @!P0 BRA `(.L_x_195) ;  /* 0xfffffffc00f08947 */ /* 0x004fea000383ffff */
[----:B------:R-:W-:Y:S05]  /*c0f0*/  BRA `(.L_x_196) ;  /* 0xffffff6800e07947 */ /* 0x000fea000383ffff */
.L_x_50:
[----:B-1----:R1:W2:Y:S02]  /*c100*/  SYNCS.PHASECHK.TRANS64.TRYWAIT P0, [R0+URZ+0xf0], R4 ;  /* 0x0000f004000075a7 */ /* 0x0022a400080011ff */
[----:B--2---:R-:W-:Y:S05]  /*c110*/  @!P0 NANOSLEEP.SYNCS 0x989680 ;  /* 0x009896800000895d */ /* 0x004fea0003900000 */
[----:B------:R-:W2:Y:S02]  /*c120*/  @!P0 SYNCS.PHASECHK.TRANS64 P0, [R0+URZ+0xf0], R4 ;  /* 0x0000f004000085a7 */ /* 0x000ea400080010ff */
[----:B--2---:R-:W-:Y:S05]  /*c130*/  @!P0 BRA `(.L_x_50) ;  /* 0xfffffffc00f08947 */ /* 0x004fea000383ffff */
[----:B------:R-:W-:Y:S05]  /*c140*/  BRA `(.L_x_197) ;  /* 0xffffff6c003c7947 */ /* 0x000fea000383ffff */
.L_x_51:
[----:B------:R-:W-:-:S07]  /*c150*/  MOV R0, UR4 ;  /* 0x0000000400007c02 */ /* 0x000fce0008000f00 */
.L_x_198:
[----:B-1----:R1:W2:Y:S02]  /*c160*/  SYNCS.PHASECHK.TRANS64.TRYWAIT P0, [R0+URZ+0xa0], R5 ;  /* 0x0000a005000075a7 */ /* 0x0022a400080011ff */
[----:B--2---:R-:W-:Y:S05]  /*c170*/  @!P0 NANOSLEEP.SYNCS 0x989680 ;  /* 0x009896800000895d */ /* 0x004fea0003900000 */
[----:B------:R-:W2:Y:S02]  /*c180*/  @!P0 SYNCS.PHASECHK.TRANS64 P0, [R0+URZ+0xa0], R5 ;  /* 0x0000a005000085a7 */ /* 0x000ea400080010ff */
[----:B--2---:R-:W-:Y:S05]  /*c190*/  @!P0 BRA `(.L_x_198) ;  /* 0xfffffffc00f08947 */ /* 0x004fea000383ffff */
[----:B------:R-:W-:Y:S05]  /*c1a0*/  BRA `(.L_x_199) ;  /* 0xffffff6c004c7947 */ /* 0x000fea000383ffff */
.L_x_52:
[----:B-1----:R1:W2:Y:S02]  /*c1b0*/  SYNCS.PHASECHK.TRANS64.TRYWAIT P1, [R0+URZ+0x90], R4 ;  /* 0x00009004000075a7 */ /* 0x0022a400080211ff */
[----:B--2---:R-:W-:Y:S05]  /*c1c0*/  @!P1 NANOSLEEP.SYNCS 0x989680 ;  /* 0x009896800000995d */ /* 0x004fea0003900000 */
[----:B------:R-:W2:Y:S02]  /*c1d0*/  @!P1 SYNCS.PHASECHK.TRANS64 P1, [R0+URZ+0x90], R4 ;  /* 0x00009004000095a7 */ /* 0x000ea400080210ff */
[----:B--2---:R-:W-:Y:S05]  /*c1e0*/  @!P1 BRA `(.L_x_52) ;  /* 0xfffffffc00f09947 */ /* 0x004fea000383ffff */
[----:B------:R-:W-:Y:S05]  /*c1f0*/  BRA `(.L_x_200) ;  /* 0xffffff6c007c7947 */ /* 0x000fea000383ffff */
.L_x_55:
[----:B------:R-:W-:-:S07]  /*c200*/  MOV R0, UR4 ;  /* 0x0000000400007c02 */ /* 0x000fce0008000f00 */
.L_x_201:
[----:B-1----:R1:W2:Y:S02]  /*c210*/  SYNCS.PHASECHK.TRANS64.TRYWAIT P0, [R0+URZ+0xa0], R2 ;  /* 0x0000a002000075a7 */ /* 0x0022a400080011ff */
[----:B--2---:R-:W-:Y:S05]  /*c220*/  @!P0 NANOSLEEP.SYNCS 0x989680 ;  /* 0x009896800000895d */ /* 0x004fea0003900000 */
[----:B------:R-:W2:Y:S02]  /*c230*/  @!P0 SYNCS.PHASECHK.TRANS64 P0, [R0+URZ+0xa0], R2 ;  /* 0x0000a002000085a7 */ /* 0x000ea400080010ff */
[----:B--2---:R-:W-:Y:S05]  /*c240*/  @!P0 BRA `(.L_x_201) ;  /* 0xfffffffc00f08947 */ /* 0x004fea000383ffff */
[----:B------:R-:W-:Y:S05]  /*c250*/  BRA `(.L_x_54) ;  /* 0xffffff6c00d07947 */ /* 0x000fea000383ffff */
.L_x_64:
[----:B-1----:R-:W-:-:S04]  /*c260*/  MOV R5, UR5 ;  /* 0x0000000500057c02 */ /* 0x002fc80008000f00 */
[----:B------:R1:W2:Y:S03]  /*c270*/  SYNCS.PHASECHK.TRANS64.TRYWAIT P0, [R5+URZ+0x8], R6 ;  /* 0x00000806050075a7 */ /* 0x0002a600080011ff */
[----:B--2---:R-:W-:Y:S05]  /*c280*/  @!P0 NANOSLEEP.SYNCS 0x989680 ;  /* 0x009896800000895d */ /* 0x004fea0003900000 */
[----:B------:R-:W2:Y:S02]  /*c290*/  @!P0 SYNCS.PHASECHK.TRANS64 P0, [R5+URZ+0x8], R6 ;  /* 0x00000806050085a7 */ /* 0x000ea400080010ff */
[----:B--2---:R-:W-:Y:S05]  /*c2a0*/  @!P0 BRA `(.L_x_64) ;  /* 0xfffffffc00ec8947 */ /* 0x004fea000383ffff */
[----:B------:R-:W-:Y:S05]  /*c2b0*/  BRA `(.L_x_63) ;  /* 0xffffff7000847947 */ /* 0x000fea000383ffff */
.L_x_66:
[----:B------:R-:W-:Y:S01]  /*c2c0*/  BSSY B0, `(.L_x_202) ;  /* 0x0000006000007945 */ /* 0x000fe20003800000 */
[----:B------:R-:W-:-:S07]  /*c2d0*/  MOV R15, 0xffffffff ;  /* 0xffffffff000f7802 */ /* 0x000fce0000000f00 */
[----:B-1---5:R-:W-:Y:S05]  /*c2e0*/  WARPSYNC.COLLECTIVE R15, `(.L_x_203) ;  /* 0x000000000f0c7348 */ /* 0x022fea0003c00000 */
[----:B------:R-:W-:Y:S02]  /*c2f0*/  ELECT P6, UR79, PT ;  /* 0x00000000004f782f */ /* 0x000fe400038c0000 */
[----:B------:R-:W-:Y:S01]  /*c300*/  MOV R14, UR79 ;  /* 0x0000004f000e7c02 */ /* 0x000fe20008000f00 */
[----:B-1---5:R-:W-:Y:S10]  /*c310*/  ENDCOLLECTIVE ;  /* 0x000000000000791b */ /* 0x022ff40003800000 */
.L_x_203:
[----:B------:R-:W-:Y:S05]  /*c320*/  BSYNC B0 ;  /* 0x0000000000007941 */ /* 0x000fea0003800000 */
.L_x_202:
[----:B------:R-:W-:Y:S01]  /*c330*/  PLOP3.LUT P0, PT, P6, PT, PT, 0x80, 0x8 ;  /* 0x000000000008781c */ /* 0x000fe2000370f070 */
[----:B------:R-:W-:-:S12]  /*c340*/  BRA `(.L_x_204) ;  /* 0xffffff7000b07947 */ /* 0x000fd8000383ffff */
.L_x_68:
[----:B-1----:R-:W-:-:S04]  /*c350*/  MOV R3, UR5 ;  /* 0x0000000500037c02 */ /* 0x002fc80008000f00 */
[----:B------:R1:W2:Y:S03]  /*c360*/  SYNCS.PHASECHK.TRANS64.TRYWAIT P0, [R3+URZ+0x8], R4 ;  /* 0x00000804030075a7 */ /* 0x0002a600080011ff */
[----:B--2---:R-:W-:Y:S05]  /*c370*/  @!P0 NANOSLEEP.SYNCS 0x989680 ;  /* 0x009896800000895d */ /* 0x004fea0003900000 */
[----:B------:R-:W2:Y:S02]  /*c380*/  @!P0 SYNCS.PHASECHK.TRANS64 P0, [R3+URZ+0x8], R4 ;  /* 0x00000804030085a7 */ /* 0x000ea400080010ff */
[----:B--2---:R-:W-:Y:S05]  /*c390*/  @!P0 BRA `(.L_x_68) ;  /* 0xfffffffc00ec8947 */ /* 0x004fea000383ffff */
[----:B------:R-:W-:Y:S05]  /*c3a0*/  BRA `(.L_x_67) ;  /* 0xffffff7000b47947 */ /* 0x000fea000383ffff */
.L_x_69:
[----:B-1----:R1:W2:Y:S02]  /*c3b0*/  SYNCS.PHASECHK.TRANS64.TRYWAIT P0, [R0+URZ+0x90], R4 ;  /* 0x00009004000075a7 */ /* 0x0022a400080011ff */
[----:B--2---:R-:W-:Y:S05]  /*c3c0*/  @!P0 NANOSLEEP.SYNCS 0x989680 ;  /* 0x009896800000895d */ /* 0x004fea0003900000 */
[----:B------:R-:W2:Y:S02]  /*c3d0*/  @!P0 SYNCS.PHASECHK.TRANS64 P0, [R0+URZ+0x90], R4 ;  /* 0x00009004000085a7 */ /* 0x000ea400080010ff */
[----:B--2---:R-:W-:Y:S05]  /*c3e0*/  @!P0 BRA `(.L_x_69) ;  /* 0xfffffffc00f08947 */ /* 0x004fea000383ffff */
[----:B------:R-:W-:Y:S05]  /*c3f0*/  BRA `(.L_x_205) ;  /* 0xffffff7400c07947 */ /* 0x000fea000383ffff */
.L_x_71:
[----:B------:R-:W-:-:S07]  /*c400*/  MOV R0, UR46 ;  /* 0x0000002e00007c02 */ /* 0x000fce0008000f00 */
.L_x_206:
[----:B-1----:R1:W2:Y:S02]  /*c410*/  SYNCS.PHASECHK.TRANS64.TRYWAIT P0, [R0+URZ+0xd0], R4 ;  /* 0x0000d004000075a7 */ /* 0x0022a400080011ff */
[----:B--2---:R-:W-:Y:S05]  /*c420*/  @!P0 NANOSLEEP.SYNCS 0x989680 ;  /* 0x009896800000895d */ /* 0x004fea0003900000 */
[----:B------:R-:W2:Y:S02]  /*c430*/  @!P0 SYNCS.PHASECHK.TRANS64 P0, [R0+URZ+0xd0], R4 ;  /* 0x0000d004000085a7 */ /* 0x000ea400080010ff */
[----:B--2---:R-:W-:Y:S05]  /*c440*/  @!P0 BRA `(.L_x_206) ;  /* 0xfffffffc00f08947 */ /* 0x004fea000383ffff */
[----:B------:R-:W-:Y:S05]  /*c450*/  BRA `(.L_x_207) ;  /* 0xffffff78000c7947 */ /* 0x000fea000383ffff */
.L_x_74:
[----:B------:R-:W-:Y:S07]  /*c460*/  MOV R0, UR7 ;  /* 0x0000000700007c02 */ /* 0x000fee0008000f00 */
.L_x_208:
[----:B-1----:R1:W2:Y:S02]  /*c470*/  SYNCS.PHASECHK.TRANS64.TRYWAIT P0, [R0+URZ], R4 ;  /* 0x00000004000075a7 */ /* 0x0022a400080011ff */
[----:B--2---:R-:W-:Y:S05]  /*c480*/  @!P0 NANOSLEEP.SYNCS 0x989680 ;  /* 0x009896800000895d */ /* 0x004fea0003900000 */
[----:B------:R-:W2:Y:S02]  /*c490*/  @!P0 SYNCS.PHASECHK.TRANS64 P0, [R0+URZ], R4 ;  /* 0x00000004000085a7 */ /* 0x000ea400080010ff */
[----:B--2---:R-:W-:Y:S05]  /*c4a0*/  @!P0 BRA `(.L_x_208) ;  /* 0xfffffffc00f08947 */ /* 0x004fea000383ffff */
[----:B------:R-:W-:Y:S05]  /*c4b0*/  BRA `(.L_x_73) ;  /* 0xffffff7800207947 */ /* 0x000fea000383ffff */
.L_x_78:
[----:B-1----:R-:W-:-:S07]  /*c4c0*/  MOV R0, UR4 ;  /* 0x0000000400007c02 */ /* 0x002fce0008000f00 */
.L_x_209:
[----:B-1----:R1:W2:Y:S02]  /*c4d0*/  SYNCS.PHASECHK.TRANS64.TRYWAIT P0, [R0+URZ], R2 ;  /* 0x00000002000075a7 */ /* 0x0022a400080011ff */
[----:B--2---:R-:W-:Y:S05]  /*c4e0*/  @!P0 NANOSLEEP.SYNCS 0x989680 ;  /* 0x009896800000895d */ /* 0x004fea0003900000 */
[----:B------:R-:W2:Y:S02]  /*c4f0*/  @!P0 SYNCS.PHASECHK.TRANS64 P0, [R0+URZ], R2 ;  /* 0x00000002000085a7 */ /* 0x000ea400080010ff */
[----:B--2---:R-:W-:Y:S05]  /*c500*/  @!P0 BRA `(.L_x_209) ;  /* 0xfffffffc00f08947 */ /* 0x004fea000383ffff */
[----:B------:R-:W-:Y:S05]  /*c510*/  BRA `(.L_x_210) ;  /* 0xffffff7c00647947 */ /* 0x000fea000383ffff */
.L_x_79:
[----:B------:R-:W-:-:S07]  /*c520*/  MOV R0, UR5 ;  /* 0x0000000500007c02 */ /* 0x000fce0008000f00 */
.L_x_211:
[----:B-1----:R1:W2:Y:S02]  /*c530*/  SYNCS.PHASECHK.TRANS64.TRYWAIT P0, [R0+URZ], R3 ;  /* 0x00000003000075a7 */ /* 0x0022a400080011ff */
[----:B--2---:R-:W-:Y:S05]  /*c540*/  @!P0 NANOSLEEP.SYNCS 0x989680 ;  /* 0x009896800000895d */ /* 0x004fea0003900000 */
[----:B------:R-:W2:Y:S02]  /*c550*/  @!P0 SYNCS.PHASECHK.TRANS64 P0, [R0+URZ], R3 ;  /* 0x00000003000085a7 */ /* 0x000ea400080010ff */
[----:B--2---:R-:W-:Y:S05]  /*c560*/  @!P0 BRA `(.L_x_211) ;  /* 0xfffffffc00f08947 */ /* 0x004fea000383ffff */
[----:B------:R-:W-:Y:S05]  /*c570*/  BRA `(.L_x_212) ;  /* 0xffffff7c00707947 */ /* 0x000fea000383ffff */
.L_x_80:
[----:B------:R-:W-:-:S07]  /*c580*/  MOV R0, UR5 ;  /* 0x0000000500007c02 */ /* 0x000fce0008000f00 */
.L_x_213:
[----:B-1----:R1:W2:Y:S02]  /*c590*/  SYNCS.PHASECHK.TRANS64.TRYWAIT P0, [R0+URZ], R3 ;  /* 0x00000003000075a7 */ /* 0x0022a400080011ff */
[----:B--2---:R-:W-:Y:S05]  /*c5a0*/  @!P0 NANOSLEEP.SYNCS 0x989680 ;  /* 0x009896800000895d */ /* 0x004fea0003900000 */
[----:B------:R-:W2:Y:S02]  /*c5b0*/  @!P0 SYNCS.PHASECHK.TRANS64 P0, [R0+URZ], R3 ;  /* 0x00000003000085a7 */ /* 0x000ea400080010ff */
[----:B--2---:R-:W-:Y:S05]  /*c5c0*/  @!P0 BRA `(.L_x_213) ;  /* 0xfffffffc00f08947 */ /* 0x004fea000383ffff */
[----:B------:R-:W-:Y:S05]  /*c5d0*/  BRA `(.L_x_214) ;  /* 0xffffff7c007c7947 */ /* 0x000fea000383ffff */
.L_x_83:
[----:B------:R-:W-:-:S07]  /*c5e0*/  MOV R0, UR41 ;  /* 0x0000002900007c02 */ /* 0x000fce0008000f00 */
.L_x_215:
[----:B-1----:R1:W2:Y:S02]  /*c5f0*/  SYNCS.PHASECHK.TRANS64.TRYWAIT P1, [R0+URZ+0x110], R2 ;  /* 0x00011002000075a7 */ /* 0x0022a400080211ff */
[----:B--2---:R-:W-:Y:S05]  /*c600*/  @!P1 NANOSLEEP.SYNCS 0x989680 ;  /* 0x009896800000995d */ /* 0x004fea0003900000 */
[----:B------:R-:W2:Y:S02]  /*c610*/  @!P1 SYNCS.PHASECHK.TRANS64 P1, [R0+URZ+0x110], R2 ;  /* 0x00011002000095a7 */ /* 0x000ea400080210ff */
[----:B--2---:R-:W-:Y:S05]  /*c620*/  @!P1 BRA `(.L_x_215) ;  /* 0xfffffffc00f09947 */ /* 0x004fea000383ffff */
[----:B------:R-:W-:Y:S05]  /*c630*/  BRA `(.L_x_216) ;  /* 0xffffff7c00c87947 */ /* 0x000fea000383ffff */
.L_x_88:
[----:B--2---:R2:W3:Y:S02]  /*c640*/  SYNCS.PHASECHK.TRANS64.TRYWAIT P0, [R12+URZ+0x90], R0 ;  /* 0x000090000c0075a7 */ /* 0x0044e400080011ff */
[----:B---3--:R-:W-:Y:S05]  /*c650*/  @!P0 NANOSLEEP.SYNCS 0x989680 ;  /* 0x009896800000895d */ /* 0x008fea0003900000 */
[----:B------:R-:W3:Y:S02]  /*c660*/  @!P0 SYNCS.PHASECHK.TRANS64 P0, [R12+URZ+0x90], R0 ;  /* 0x000090000c0085a7 */ /* 0x000ee400080010ff */
[----:B---3--:R-:W-:Y:S05]  /*c670*/  @!P0 BRA `(.L_x_88) ;  /* 0xfffffffc00f08947 */ /* 0x008fea000383ffff */
[----:B------:R-:W-:Y:S05]  /*c680*/  BRA `(.L_x_217) ;  /* 0xffffff8000e87947 */ /* 0x000fea000383ffff */
.L_x_91:
[----:B-1----:R-:W-:Y:S07]  /*c690*/  MOV R0, UR21 ;  /* 0x0000001500007c02 */ /* 0x002fee0008000f00 */
.L_x_218:
[----:B-1----:R1:W2:Y:S02]  /*c6a0*/  SYNCS.PHASECHK.TRANS64.TRYWAIT P2, [R0+URZ+0x88], R6 ;  /* 0x00008806000075a7 */ /* 0x0022a400080411ff */
[----:B--2---:R-:W-:Y:S05]  /*c6b0*/  @!P2 NANOSLEEP.SYNCS 0x989680 ;  /* 0x009896800000a95d */ /* 0x004fea0003900000 */
[----:B------:R-:W2:Y:S02]  /*c6c0*/  @!P2 SYNCS.PHASECHK.TRANS64 P2, [R0+URZ+0x88], R6 ;  /* 0x000088060000a5a7 */ /* 0x000ea400080410ff */
[----:B--2---:R-:W-:Y:S05]  /*c6d0*/  @!P2 BRA `(.L_x_218) ;  /* 0xfffffffc00f0a947 */ /* 0x004fea000383ffff */
[----:B------:R-:W-:Y:S05]  /*c6e0*/  BRA `(.L_x_90) ;  /* 0xffffff8800547947 */ /* 0x000fea000383ffff */
.L_x_94:
[----:B------:R-:W-:Y:S07]  /*c6f0*/  MOV R0, UR21 ;  /* 0x0000001500007c02 */ /* 0x000fee0008000f00 */
.L_x_219:
[----:B-1----:R1:W2:Y:S02]  /*c700*/  SYNCS.PHASECHK.TRANS64.TRYWAIT P0, [R0+URZ+0x60], R10 ;  /* 0x0000600a000075a7 */ /* 0x0022a400080011ff */
[----:B--2---:R-:W-:Y:S05]  /*c710*/  @!P0 NANOSLEEP.SYNCS 0x989680 ;  /* 0x009896800000895d */ /* 0x004fea0003900000 */
[----:B------:R-:W2:Y:S02]  /*c720*/  @!P0 SYNCS.PHASECHK.TRANS64 P0, [R0+URZ+0x60], R10 ;  /* 0x0000600a000085a7 */ /* 0x000ea400080010ff */
[----:B--2---:R-:W-:Y:S05]  /*c730*/  @!P0 BRA `(.L_x_219) ;  /* 0xfffffffc00f08947 */ /* 0x004fea000383ffff */
[----:B------:R-:W-:Y:S05]  /*c740*/  BRA `(.L_x_220) ;  /* 0xffffff8800b07947 */ /* 0x000fea000383ffff */
.L_x_95:
[----:B------:R-:W-:Y:S07]  /*c750*/  MOV R0, UR21 ;  /* 0x0000001500007c02 */ /* 0x000fee0008000f00 */
.L_x_221:
[----:B-1----:R1:W2:Y:S02]  /*c760*/  SYNCS.PHASECHK.TRANS64.TRYWAIT P0, [R0+URZ+0x68], R10 ;  /* 0x0000680a000075a7 */ /* 0x0022a400080011ff */
[----:B--2---:R-:W-:Y:S05]  /*c770*/  @!P0 NANOSLEEP.SYNCS 0x989680 ;  /* 0x009896800000895d */ /* 0x004fea0003900000 */
[----:B------:R-:W2:Y:S02]  /*c780*/  @!P0 SYNCS.PHASECHK.TRANS64 P0, [R0+URZ+0x68], R10 ;  /* 0x0000680a000085a7 */ /* 0x000ea400080010ff */
[----:B--2---:R-:W-:Y:S05]  /*c790*/  @!P0 BRA `(.L_x_221) ;  /* 0xfffffffc00f08947 */ /* 0x004fea000383ffff */
[----:B------:R-:W-:Y:S05]  /*c7a0*/  BRA `(.L_x_222) ;  /* 0xffffff8800ec7947 */ /* 0x000fea000383ffff */
.L_x_96:
[----:B------:R-:W-:Y:S07]  /*c7b0*/  MOV R0, UR21 ;  /* 0x0000001500007c02 */ /* 0x000fee0008000f00 */
.L_x_223:
[----:B-1----:R1:W2:Y:S02]  /*c7c0*/  SYNCS.PHASECHK.TRANS64.TRYWAIT P0, [R0+URZ+0x70], R10 ;  /* 0x0000700a000075a7 */ /* 0x0022a400080011ff */
[----:B--2---:R-:W-:Y:S05]  /*c7d0*/  @!P0 NANOSLEEP.SYNCS 0x989680 ;  /* 0x009896800000895d */ /* 0x004fea0003900000 */
[----:B------:R-:W2:Y:S02]  /*c7e0*/  @!P0 SYNCS.PHASECHK.TRANS64 P0, [R0+URZ+0x70], R10 ;  /* 0x0000700a000085a7 */ /* 0x000ea400080010ff */
[----:B--2---:R-:W-:Y:S05]  /*c7f0*/  @!P0 BRA `(.L_x_223) ;  /* 0xfffffffc00f08947 */ /* 0x004fea000383ffff */
[----:B------:R-:W-:Y:S05]  /*c800*/  BRA `(.L_x_224) ;  /* 0xffffff8c002c7947 */ /* 0x000fea000383ffff */
.L_x_97:
[----:B------:R-:W-:Y:S07]  /*c810*/  MOV R0, UR21 ;  /* 0x0000001500007c02 */ /* 0x000fee0008000f00 */
.L_x_225:
[----:B-1----:R1:W2:Y:S02]  /*c820*/  SYNCS.PHASECHK.TRANS64.TRYWAIT P0, [R0+URZ+0x78], R10 ;  /* 0x0000780a000075a7 */ /* 0x0022a400080011ff */
[----:B--2---:R-:W-:Y:S05]  /*c830*/  @!P0 NANOSLEEP.SYNCS 0x989680 ;  /* 0x009896800000895d */ /* 0x004fea0003900000 */
[----:B------:R-:W2:Y:S02]  /*c840*/  @!P0 SYNCS.PHASECHK.TRANS64 P0, [R0+URZ+0x78], R10 ;  /* 0x0000780a000085a7 */ /* 0x000ea400080010ff */
[----:B--2---:R-:W-:Y:S05]  /*c850*/  @!P0 BRA `(.L_x_225) ;  /* 0xfffffffc00f08947 */ /* 0x004fea000383ffff */
[----:B------:R-:W-:Y:S05]  /*c860*/  BRA `(.L_x_226) ;  /* 0xffffff8c00707947 */ /* 0x000fea000383ffff */
.L_x_98:
[----:B------:R-:W-:Y:S07]  /*c870*/  MOV R0, UR21 ;  /* 0x0000001500007c02 */ /* 0x000fee0008000f00 */
.L_x_227:
[----:B-1----:R1:W2:Y:S02]  /*c880*/  SYNCS.PHASECHK.TRANS64.TRYWAIT P0, [R0+URZ+0x60], R9 ;  /* 0x00006009000075a7 */ /* 0x0022a400080011ff */
[----:B--2---:R-:W-:Y:S05]  /*c890*/  @!P0 NANOSLEEP.SYNCS 0x989680 ;  /* 0x009896800000895d */ /* 0x004fea0003900000 */
[----:B------:R-:W2:Y:S02]  /*c8a0*/  @!P0 SYNCS.PHASECHK.TRANS64 P0, [R0+URZ+0x60], R9 ;  /* 0x00006009000085a7 */ /* 0x000ea400080010ff */
[----:B--2---:R-:W-:Y:S05]  /*c8b0*/  @!P0 BRA `(.L_x_227) ;  /* 0xfffffffc00f08947 */ /* 0x004fea000383ffff */
[----:B------:R-:W-:Y:S05]  /*c8c0*/  BRA `(.L_x_228) ;  /* 0xffffff8c00b87947 */ /* 0x000fea000383ffff */
.L_x_99:
[----:B------:R-:W-:Y:S07]  /*c8d0*/  MOV R0, UR21 ;  /* 0x0000001500007c02 */ /* 0x000fee0008000f00 */
.L_x_229:
[----:B-1----:R1:W2:Y:S02]  /*c8e0*/  SYNCS.PHASECHK.TRANS64.TRYWAIT P0, [R0+URZ+0x68], R9 ;  /* 0x00006809000075a7 */ /* 0x0022a400080011ff */
[----:B--2---:R-:W-:Y:S05]  /*c8f0*/  @!P0 NANOSLEEP.SYNCS 0x989680 ;  /* 0x009896800000895d */ /* 0x004fea0003900000 */
[----:B------:R-:W2:Y:S02]  /*c900*/  @!P0 SYNCS.PHASECHK.TRANS64 P0, [R0+URZ+0x68], R9 ;  /* 0x00006809000085a7 */ /* 0x000ea400080010ff */
[----:B--2---:R-:W-:Y:S05]  /*c910*/  @!P0 BRA `(.L_x_229) ;  /* 0xfffffffc00f08947 */ /* 0x004fea000383ffff */
[----:B------:R-:W-:Y:S05]  /*c920*/  BRA `(.L_x_230) ;  /* 0xffffff9000007947 */ /* 0x000fea000383ffff */
.L_x_100:
[----:B------:R-:W-:Y:S07]  /*c930*/  MOV R0, UR21 ;  /* 0x0000001500007c02 */ /* 0x000fee0008000f00 */
.L_x_231:
[----:B-1----:R1:W2:Y:S02]  /*c940*/  SYNCS.PHASECHK.TRANS64.TRYWAIT P0, [R0+URZ+0x70], R9 ;  /* 0x00007009000075a7 */ /* 0x0022a400080011ff */
[----:B--2---:R-:W-:Y:S05]  /*c950*/  @!P0 NANOSLEEP.SYNCS 0x989680 ;  /* 0x009896800000895d */ /* 0x004fea0003900000 */
[----:B------:R-:W2:Y:S02]  /*c960*/  @!P0 SYNCS.PHASECHK.TRANS64 P0, [R0+URZ+0x70], R9 ;  /* 0x00007009000085a7 */ /* 0x000ea400080010ff */
[----:B--2---:R-:W-:Y:S05]  /*c970*/  @!P0 BRA `(.L_x_231) ;  /* 0xfffffffc00f08947 */ /* 0x004fea000383ffff */
[----:B------:R-:W-:Y:S05]  /*c980*/  BRA `(.L_x_232) ;  /* 0xffffff9000487947 */ /* 0x000fea000383ffff */
.L_x_101:
[----:B------:R-:W-:Y:S07]  /*c990*/  MOV R0, UR21 ;  /* 0x0000001500007c02 */ /* 0x000fee0008000f00 */
.L_x_233:
[----:B-1----:R1:W2:Y:S02]  /*c9a0*/  SYNCS.PHASECHK.TRANS64.TRYWAIT P0, [R0+URZ+0x78], R9 ;  /* 0x00007809000075a7 */ /* 0x0022a400080011ff */
[----:B--2---:R-:W-:Y:S05]  /*c9b0*/  @!P0 NANOSLEEP.SYNCS 0x989680 ;  /* 0x009896800000895d */ /* 0x004fea0003900000 */
[----:B------:R-:W2:Y:S02]  /*c9c0*/  @!P0 SYNCS.PHASECHK.TRANS64 P0, [R0+URZ+0x78], R9 ;  /* 0x00007809000085a7 */ /* 0x000ea400080010ff */
[----:B--2---:R-:W-:Y:S05]  /*c9d0*/  @!P0 BRA `(.L_x_233) ;  /* 0xfffffffc00f08947 */ /* 0x004fea000383ffff */
[----:B------:R-:W-:Y:S05]  /*c9e0*/  BRA `(.L_x_234) ;  /* 0xffffff90008c7947 */ /* 0x000fea000383ffff */
.L_x_103:
[----:B------:R-:W-:-:S07]  /*c9f0*/  MOV R0, UR21 ;  /* 0x0000001500007c02 */ /* 0x000fce0008000f00 */
.L_x_235:
[----:B-1----:R1:W3:Y:S02]  /*ca00*/  SYNCS.PHASECHK.TRANS64.TRYWAIT P0, [R0+URZ+0x60], R10 ;  /* 0x0000600a000075a7 */ /* 0x0022e400080011ff */
[----:B---3--:R-:W-:Y:S05]  /*ca10*/  @!P0 NANOSLEEP.SYNCS 0x989680 ;  /* 0x009896800000895d */ /* 0x008fea0003900000 */
[----:B------:R-:W3:Y:S02]  /*ca20*/  @!P0 SYNCS.PHASECHK.TRANS64 P0, [R0+URZ+0x60], R10 ;  /* 0x0000600a000085a7 */ /* 0x000ee400080010ff */
[----:B---3--:R-:W-:Y:S05]  /*ca30*/  @!P0 BRA `(.L_x_235) ;  /* 0xfffffffc00f08947 */ /* 0x008fea000383ffff */
[----:B------:R-:W-:Y:S05]  /*ca40*/  BRA `(.L_x_236) ;  /* 0xffffff9000fc7947 */ /* 0x000fea000383ffff */
.L_x_104:
[----:B-1----:R-:W-:-:S07]  /*ca50*/  MOV R0, UR21 ;  /* 0x0000001500007c02 */ /* 0x002fce0008000f00 */
.L_x_237:
[----:B-1----:R1:W3:Y:S02]  /*ca60*/  SYNCS.PHASECHK.TRANS64.TRYWAIT P0, [R0+URZ+0x68], R10 ;  /* 0x0000680a000075a7 */ /* 0x0022e400080011ff */
[----:B---3--:R-:W-:Y:S05]  /*ca70*/  @!P0 NANOSLEEP.SYNCS 0x989680 ;  /* 0x009896800000895d */ /* 0x008fea0003900000 */
[----:B------:R-:W3:Y:S02]  /*ca80*/  @!P0 SYNCS.PHASECHK.TRANS64 P0, [R0+URZ+0x68], R10 ;  /* 0x0000680a000085a7 */ /* 0x000ee400080010ff */
[----:B---3--:R-:W-:Y:S05]  /*ca90*/  @!P0 BRA `(.L_x_237) ;  /* 0xfffffffc00f08947 */ /* 0x008fea000383ffff */
[----:B------:R-:W-:Y:S05]  /*caa0*/  BRA `(.L_x_238) ;  /* 0xffffff9000ec7947 */ /* 0x000fea000383ffff */
.L_x_105:
[----:B------:R-:W-:-:S07]  /*cab0*/  MOV R2, UR21 ;  /* 0x0000001500027c02 */ /* 0x000fce0008000f00 */
.L_x_239:
[----:B-1----:R1:W3:Y:S02]  /*cac0*/  SYNCS.PHASECHK.TRANS64.TRYWAIT P0, [R2+URZ+0x70], R10 ;  /* 0x0000700a020075a7 */ /* 0x0022e400080011ff */
[----:B---3--:R-:W-:Y:S05]  /*cad0*/  @!P0 NANOSLEEP.SYNCS 0x989680 ;  /* 0x009896800000895d */ /* 0x008fea0003900000 */
[----:B------:R-:W3:Y:S02]  /*cae0*/  @!P0 SYNCS.PHASECHK.TRANS64 P0, [R2+URZ+0x70], R10 ;  /* 0x0000700a020085a7 */ /* 0x000ee400080010ff */
[----:B---3--:R-:W-:Y:S05]  /*caf0*/  @!P0 BRA `(.L_x_239) ;  /* 0xfffffffc00f08947 */ /* 0x008fea000383ffff */
[----:B------:R-:W-:Y:S05]  /*cb00*/  BRA `(.L_x_240) ;  /* 0xffffff9000e07947 */ /* 0x000fea000383ffff */
.L_x_107:
[----:B-1----:R1:W2:Y:S02]  /*cb10*/  SYNCS.PHASECHK.TRANS64.TRYWAIT P0, [R0+URZ+0x90], R2 ;  /* 0x00009002000075a7 */ /* 0x0022a400080011ff */
[----:B--2---:R-:W-:Y:S05]  /*cb20*/  @!P0 NANOSLEEP.SYNCS 0x989680 ;  /* 0x009896800000895d */ /* 0x004fea0003900000 */
[----:B------:R-:W2:Y:S02]  /*cb30*/  @!P0 SYNCS.PHASECHK.TRANS64 P0, [R0+URZ+0x90], R2 ;  /* 0x00009002000085a7 */ /* 0x000ea400080010ff */
[----:B--2---:R-:W-:Y:S05]  /*cb40*/  @!P0 BRA `(.L_x_107) ;  /* 0xfffffffc00f08947 */ /* 0x004fea000383ffff */
[----:B------:R-:W-:Y:S05]  /*cb50*/  BRA `(.L_x_241) ;  /* 0xffffff9400a47947 */ /* 0x000fea000383ffff */
.L_x_118:
[----:B-1----:R-:W-:Y:S04]  /*cb60*/  MOV R2, UR43 ;  /* 0x0000002b00027c02 */ /* 0x002fe80008000f00 */
[----:B------:R1:W3:Y:S03]  /*cb70*/  SYNCS.PHASECHK.TRANS64.TRYWAIT P1, [R2+URZ+0x40], R3 ;  /* 0x00004003020075a7 */ /* 0x0002e600080211ff */
[----:B---3--:R-:W-:Y:S05]  /*cb80*/  @!P1 NANOSLEEP.SYNCS 0x989680 ;  /* 0x009896800000995d */ /* 0x008fea0003900000 */
[----:B------:R-:W3:Y:S02]  /*cb90*/  @!P1 SYNCS.PHASECHK.TRANS64 P1, [R2+URZ+0x40], R3 ;  /* 0x00004003020095a7 */ /* 0x000ee400080210ff */
[----:B---3--:R-:W-:Y:S05]  /*cba0*/  @!P1 BRA `(.L_x_118) ;  /* 0xfffffffc00ec9947 */ /* 0x008fea000383ffff */
[----:B------:R-:W-:Y:S05]  /*cbb0*/  BRA `(.L_x_117) ;  /* 0xffffffa400187947 */ /* 0x000fea000383ffff */
.L_x_120:
[----:B-1----:R1:W4:Y:S02]  /*cbc0*/  SYNCS.PHASECHK.TRANS64.TRYWAIT P0, [R73+URZ+0xb0], R0 ;  /* 0x0000b000490075a7 */ /* 0x00232400080011ff */
[----:B----4-:R-:W-:Y:S05]  /*cbd0*/  @!P0 NANOSLEEP.SYNCS 0x989680 ;  /* 0x009896800000895d */ /* 0x010fea0003900000 */
[----:B------:R-:W4:Y:S02]  /*cbe0*/  @!P0 SYNCS.PHASECHK.TRANS64 P0, [R73+URZ+0xb0], R0 ;  /* 0x0000b000490085a7 */ /* 0x000f2400080010ff */
[----:B----4-:R-:W-:Y:S05]  /*cbf0*/  @!P0 BRA `(.L_x_120) ;  /* 0xfffffffc00f08947 */ /* 0x010fea000383ffff */
[----:B------:R-:W-:Y:S05]  /*cc00*/  BRA `(.L_x_119) ;  /* 0xffffffa400407947 */ /* 0x000fea000383ffff */
.L_x_129:
[----:B-1----:R1:W2:Y:S02]  /*cc10*/  SYNCS.PHASECHK.TRANS64.TRYWAIT P0, [R2+URZ+0x40], R0 ;  /* 0x00004000020075a7 */ /* 0x0022a400080011ff */
[----:B--2---:R-:W-:Y:S05]  /*cc20*/  @!P0 NANOSLEEP.SYNCS 0x989680 ;  /* 0x009896800000895d */ /* 0x004fea0003900000 */
[----:B------:R-:W2:Y:S02]  /*cc30*/  @!P0 SYNCS.PHASECHK.TRANS64 P0, [R2+URZ+0x40], R0 ;  /* 0x00004000020085a7 */ /* 0x000ea400080010ff */
[----:B--2---:R-:W-:Y:S05]  /*cc40*/  @!P0 BRA `(.L_x_129) ;  /* 0xfffffffc00f08947 */ /* 0x004fea000383ffff */
[----:B------:R-:W-:Y:S05]  /*cc50*/  BRA `(.L_x_128) ;  /* 0xffffffac005c7947 */ /* 0x000fea000383ffff */
.L_x_137:
[----:B-1----:R1:W2:Y:S02]  /*cc60*/  SYNCS.PHASECHK.TRANS64.TRYWAIT P0, [R0+URZ+0x40], R6 ;  /* 0x00004006000075a7 */ /* 0x0022a400080011ff */
[----:B--2---:R-:W-:Y:S05]  /*cc70*/  @!P0 NANOSLEEP.SYNCS 0x989680 ;  /* 0x009896800000895d */ /* 0x004fea0003900000 */
[----:B------:R-:W2:Y:S02]  /*cc80*/  @!P0 SYNCS.PHASECHK.TRANS64 P0, [R0+URZ+0x40], R6 ;  /* 0x00004006000085a7 */ /* 0x000ea400080010ff */
[----:B--2---:R-:W-:Y:S05]  /*cc90*/  @!P0 BRA `(.L_x_137) ;  /* 0xfffffffc00f08947 */ /* 0x004fea000383ffff */
[----:B------:R-:W-:Y:S05]  /*cca0*/  BRA `(.L_x_136) ;  /* 0xffffffb4009c7947 */ /* 0x000fea000383ffff */
.L_x_145:
[----:B-1----:R1:W2:Y:S02]  /*ccb0*/  SYNCS.PHASECHK.TRANS64.TRYWAIT P0, [R0+URZ+0x40], R6 ;  /* 0x00004006000075a7 */ /* 0x0022a400080011ff */
[----:B--2---:R-:W-:Y:S05]  /*ccc0*/  @!P0 NANOSLEEP.SYNCS 0x989680 ;  /* 0x009896800000895d */ /* 0x004fea0003900000 */
[----:B------:R-:W2:Y:S02]  /*ccd0*/  @!P0 SYNCS.PHASECHK.TRANS64 P0, [R0+URZ+0x40], R6 ;  /* 0x00004006000085a7 */ /* 0x000ea400080010ff */
[----:B--2---:R-:W-:Y:S05]  /*cce0*/  @!P0 BRA `(.L_x_145) ;  /* 0xfffffffc00f08947 */ /* 0x004fea000383ffff */
[----:B------:R-:W-:Y:S05]  /*ccf0*/  BRA `(.L_x_144) ;  /* 0xffffffbc00e07947 */ /* 0x000fea000383ffff */
.L_x_153:
[----:B-1----:R1:W2:Y:S02]  /*cd00*/  SYNCS.PHASECHK.TRANS64.TRYWAIT P0, [R0+URZ+0x40], R6 ;  /* 0x00004006000075a7 */ /* 0x0022a400080011ff */
[----:B--2---:R-:W-:Y:S05]  /*cd10*/  @!P0 NANOSLEEP.SYNCS 0x989680 ;  /* 0x009896800000895d */ /* 0x004fea0003900000 */
[----:B------:R-:W2:Y:S02]  /*cd20*/  @!P0 SYNCS.PHASECHK.TRANS64 P0, [R0+URZ+0x40], R6 ;  /* 0x00004006000085a7 */ /* 0x000ea400080010ff */
[----:B--2---:R-:W-:Y:S05]  /*cd30*/  @!P0 BRA `(.L_x_153) ;  /* 0xfffffffc00f08947 */ /* 0x004fea000383ffff */
[----:B------:R-:W-:Y:S05]  /*cd40*/  BRA `(.L_x_152) ;  /* 0xffffffc800307947 */ /* 0x000fea000383ffff */
.L_x_161:
[----:B-1----:R1:W2:Y:S02]  /*cd50*/  SYNCS.PHASECHK.TRANS64.TRYWAIT P0, [R0+URZ+0x40], R6 ;  /* 0x00004006000075a7 */ /* 0x0022a400080011ff */
[----:B--2---:R-:W-:Y:S05]  /*cd60*/  @!P0 NANOSLEEP.SYNCS 0x989680 ;  /* 0x009896800000895d */ /* 0x004fea0003900000 */
[----:B------:R-:W2:Y:S02]  /*cd70*/  @!P0 SYNCS.PHASECHK.TRANS64 P0, [R0+URZ+0x40], R6 ;  /* 0x00004006000085a7 */ /* 0x000ea400080010ff */
[----:B--2---:R-:W-:Y:S05]  /*cd80*/  @!P0 BRA `(.L_x_161) ;  /* 0xfffffffc00f08947 */ /* 0x004fea000383ffff */
[----:B------:R-:W-:Y:S05]  /*cd90*/  BRA `(.L_x_160) ;  /* 0xffffffd000907947 */ /* 0x000fea000383ffff */
.L_x_169:
[----:B-1----:R1:W2:Y:S02]  /*cda0*/  SYNCS.PHASECHK.TRANS64.TRYWAIT P0, [R0+URZ+0x40], R6 ;  /* 0x00004006000075a7 */ /* 0x0022a400080011ff */
[----:B--2---:R-:W-:Y:S05]  /*cdb0*/  @!P0 NANOSLEEP.SYNCS 0x989680 ;  /* 0x009896800000895d */ /* 0x004fea0003900000 */
[----:B------:R-:W2:Y:S02]  /*cdc0*/  @!P0 SYNCS.PHASECHK.TRANS64 P0, [R0+URZ+0x40], R6 ;  /* 0x00004006000085a7 */ /* 0x000ea400080010ff */
[----:B--2---:R-:W-:Y:S05]  /*cdd0*/  @!P0 BRA `(.L_x_169) ;  /* 0xfffffffc00f08947 */ /* 0x004fea000383ffff */
[----:B------:R-:W-:Y:S05]  /*cde0*/  BRA `(.L_x_168) ;  /* 0xffffffd800e47947 */ /* 0x000fea000383ffff */
.L_x_177:
[----:B-1----:R1:W2:Y:S02]  /*cdf0*/  SYNCS.PHASECHK.TRANS64.TRYWAIT P0, [R0+URZ+0x40], R76 ;  /* 0x0000404c000075a7 */ /* 0x0022a400080011ff */
[----:B--2---:R-:W-:Y:S05]  /*ce00*/  @!P0 NANOSLEEP.SYNCS 0x989680 ;  /* 0x009896800000895d */ /* 0x004fea0003900000 */
[----:B------:R-:W2:Y:S02]  /*ce10*/  @!P0 SYNCS.PHASECHK.TRANS64 P0, [R0+URZ+0x40], R76 ;  /* 0x0000404c000085a7 */ /* 0x000ea400080010ff */
[----:B--2---:R-:W-:Y:S05]  /*ce20*/  @!P0 BRA `(.L_x_177) ;  /* 0xfffffffc00f08947 */ /* 0x004fea000383ffff */
[----:B------:R-:W-:Y:S05]  /*ce30*/  BRA `(.L_x_176) ;  /* 0xffffffe400387947 */ /* 0x000fea000383ffff */
        .weak           $__internal_0_$__cuda_sm10x_tcgen05_guardrail_trap_col_being_dealloced_not_returned_by_alloc
        .type           $__internal_0_$__cuda_sm10x_tcgen05_guardrail_trap_col_being_dealloced_not_returned_by_alloc,@function
        .size           $__internal_0_$__cuda_sm10x_tcgen05_guardrail_trap_col_being_dealloced_not_returned_by_alloc,($__internal_1_$__cuda_sm10x_tcgen05_guardrail_trap_phase_invalid_during_alloc - $__internal_0_$__cuda_sm10x_tcgen05_guardrail_trap_col_being_dealloced_not_returned_by_alloc)
$__internal_0_$__cuda_sm10x_tcgen05_guardrail_trap_col_being_dealloced_not_returned_by_alloc:
[----:B------:R-:W-:Y:S05]  /*ce40*/  BPT.TRAP 0x1 ;  /* 0x000000040000795c */ /* 0x000fea0000300000 */
[----:B------:R-:W-:-:S04]  /*ce50*/  HFMA2 R3, -RZ, RZ, 0, 0 ;  /* 0x00000000ff037431 */ /* 0x000fc800000001ff */
[----:B------:R-:W-:Y:S05]  /*ce60*/  RET.REL.NODEC R2 `(_ZN7cutlass13device_kernelINS_4gemm6kernel13GemmUniversalIN4cute5tupleIJiiiiEEENS1_10collective13CollectiveMmaINS1_35MainloopSm100TmaUmmaWarpSpecializedILi4ELi2ELi4ENS5_IJNS4_1CILi2EEESB_NSA_ILi1EEEEEEEENS5_IJNSA_ILi256EEENSA_ILi128EEENSA_ILi64EEEEEENS_10tfloat32_tENS5_IJlSC_lEEESJ_SK_NS4_8TiledMMAINS4_8MMA_AtomIJNS4_23SM100_MMA_TF32_2x1SM_SSISJ_SJ_fLi256ELi128ELNS4_4UMMA5MajorE0ELSP_0ELNSO_7ScaleInE0ELSQ_0EEEEEENS4_6LayoutINS5_IJSC_SC_SC_EEENS5_IJNSA_ILi0EEESV_SV_EEEEENS5_IJNS4_10UnderscoreESY_SY_EEEEENS4_28SM100_TMA_2SM_LOAD_MULTICASTENS4_14ComposedLayoutINS4_7SwizzleILi3ELi4ELi3EEENS4_18smem_ptr_flag_bitsILi32EEENST_INS5_IJNSA_ILi8EEENSA_ILi32EEEEEENS5_IJS18_SC_EEEEEEEvNS4_8identityENS4_18SM100_TMA_2SM_LOADES1C_vS1D_EENS_8epilogue10collective18CollectiveEpilogueINS1G_23Sm100TmaWarpSpecializedILi4ELi2ELi16ELb1ELb0EEEJNS5_IJSG_SG_SH_EEENS5_IJNST_ISG_SC_EENST_INSA_ILi16EEESC_EEEEESJ_SK_SJ_SK_NS1G_6fusion15FusionCallbacksIS1K_NS1Q_17LinearCombinationISJ_fSJ_fLNS_15FloatRoundStyleE2EEES1L_S1P_JEEENS4_5SM1004TMEM4LOAD26SM100_TMEM_LOAD_32dp32b16xENS4_13SM90_TMA_LOADENS12_INS13_ILi2ELi4ELi3EEES16_NST_INS5_IJS17_S1N_EEENS5_IJS1N_SC_EEEEEEENS4_39AutoVectorizingCopyWithAssumedAlignmentILi128EEENS4_14SM90_TMA_STOREES25_S27_S27_EEEvvEEEEvNT_6ParamsE) ;  /* 0xffffff3002647950 */ /* 0x000fea0003c3ffff */
        .weak           $__internal_1_$__cuda_sm10x_tcgen05_guardrail_trap_phase_invalid_during_alloc
        .type           $__internal_1_$__cuda_sm10x_tcgen05_guardrail_trap_phase_invalid_during_alloc,@function
        .size           $__internal_1_$__cuda_sm10x_tcgen05_guardrail_trap_phase_invalid_during_alloc,($__internal_2_$__cuda_sm10x_tcgen05_guardrail_trap_unallocated_columns_being_dealloced - $__internal_1_$__cuda_sm10x_tcgen05_guardrail_trap_phase_invalid_during_alloc)
$__internal_1_$__cuda_sm10x_tcgen05_guardrail_trap_phase_invalid_during_alloc:
[----:B------:R-:W-:Y:S05]  /*ce70*/  BPT.TRAP 0x1 ;  /* 0x000000040000795c */ /* 0x000fea0000300000 */
[----:B------:R-:W-:-:S04]  /*ce80*/  MOV R5, 0x0 ;  /* 0x0000000000057802 */ /* 0x000fc80000000f00 */
[----:B------:R-:W-:Y:S05]  /*ce90*/  RET.REL.NODEC R4 `(_ZN7cutlass13device_kernelINS_4gemm6kernel13GemmUniversalIN4cute5tupleIJiiiiEEENS1_10collective13CollectiveMmaINS1_35MainloopSm100TmaUmmaWarpSpecializedILi4ELi2ELi4ENS5_IJNS4_1CILi2EEESB_NSA_ILi1EEEEEEEENS5_IJNSA_ILi256EEENSA_ILi128EEENSA_ILi64EEEEEENS_10tfloat32_tENS5_IJlSC_lEEESJ_SK_NS4_8TiledMMAINS4_8MMA_AtomIJNS4_23SM100_MMA_TF32_2x1SM_SSISJ_SJ_fLi256ELi128ELNS4_4UMMA5MajorE0ELSP_0ELNSO_7ScaleInE0ELSQ_0EEEEEENS4_6LayoutINS5_IJSC_SC_SC_EEENS5_IJNSA_ILi0EEESV_SV_EEEEENS5_IJNS4_10UnderscoreESY_SY_EEEEENS4_28SM100_TMA_2SM_LOAD_MULTICASTENS4_14ComposedLayoutINS4_7SwizzleILi3ELi4ELi3EEENS4_18smem_ptr_flag_bitsILi32EEENST_INS5_IJNSA_ILi8EEENSA_ILi32EEEEEENS5_IJS18_SC_EEEEEEEvNS4_8identityENS4_18SM100_TMA_2SM_LOADES1C_vS1D_EENS_8epilogue10collective18CollectiveEpilogueINS1G_23Sm100TmaWarpSpecializedILi4ELi2ELi16ELb1ELb0EEEJNS5_IJSG_SG_SH_EEENS5_IJNST_ISG_SC_EENST_INSA_ILi16EEESC_EEEEESJ_SK_SJ_SK_NS1G_6fusion15FusionCallbacksIS1K_NS1Q_17LinearCombinationISJ_fSJ_fLNS_15FloatRoundStyleE2EEES1L_S1P_JEEENS4_5SM1004TMEM4LOAD26SM100_TMEM_LOAD_32dp32b16xENS4_13SM90_TMA_LOADENS12_INS13_ILi2ELi4ELi3EEES16_NST_INS5_IJS17_S1N_EEENS5_IJS1N_SC_EEEEEEENS4_39AutoVectorizingCopyWithAssumedAlignmentILi128EEENS4_14SM90_TMA_STOREES25_S27_S27_EEEvvEEEEvNT_6ParamsE) ;  /* 0xffffff3004587950 */ /* 0x000fea0003c3ffff */
        .weak           $__internal_2_$__cuda_sm10x_tcgen05_guardrail_trap_unallocated_columns_being_dealloced
        .type           $__internal_2_$__cuda_sm10x_tcgen05_guardrail_trap_unallocated_columns_being_dealloced,@function
        .size           $__internal_2_$__cuda_sm10x_tcgen05_guardrail_trap_unallocated_columns_being_dealloced,(.L_x_243 - $__internal_2_$__cuda_sm10x_tcgen05_guardrail_trap_unallocated_columns_being_dealloced)
$__internal_2_$__cuda_sm10x_tcgen05_guardrail_trap_unallocated_columns_being_dealloced:
[----:B------:R-:W-:Y:S05]  /*cea0*/  BPT.TRAP 0x1 ;  /* 0x000000040000795c */ /* 0x000fea0000300000 */
[----:B------:R-:W-:-:S04]  /*ceb0*/  HFMA2 R3, -RZ, RZ, 0, 0 ;  /* 0x00000000ff037431 */ /* 0x000fc800000001ff */
[----:B------:R-:W-:Y:S05]  /*cec0*/  RET.REL.NODEC R2 `(_ZN7cutlass13device_kernelINS_4gemm6kernel13GemmUniversalIN4cute5tupleIJiiiiEEENS1_10collective13CollectiveMmaINS1_35MainloopSm100TmaUmmaWarpSpecializedILi4ELi2ELi4ENS5_IJNS4_1CILi2EEESB_NSA_ILi1EEEEEEEENS5_IJNSA_ILi256EEENSA_ILi128EEENSA_ILi64EEEEEENS_10tfloat32_tENS5_IJlSC_lEEESJ_SK_NS4_8TiledMMAINS4_8MMA_AtomIJNS4_23SM100_MMA_TF32_2x1SM_SSISJ_SJ_fLi256ELi128ELNS4_4UMMA5MajorE0ELSP_0ELNSO_7ScaleInE0ELSQ_0EEEEEENS4_6LayoutINS5_IJSC_SC_SC_EEENS5_IJNSA_ILi0EEESV_SV_EEEEENS5_IJNS4_10UnderscoreESY_SY_EEEEENS4_28SM100_TMA_2SM_LOAD_MULTICASTENS4_14ComposedLayoutINS4_7SwizzleILi3ELi4ELi3EEENS4_18smem_ptr_flag_bitsILi32EEENST_INS5_IJNSA_ILi8EEENSA_ILi32EEEEEENS5_IJS18_SC_EEEEEEEvNS4_8identityENS4_18SM100_TMA_2SM_LOADES1C_vS1D_EENS_8epilogue10collective18CollectiveEpilogueINS1G_23Sm100TmaWarpSpecializedILi4ELi2ELi16ELb1ELb0EEEJNS5_IJSG_SG_SH_EEENS5_IJNST_ISG_SC_EENST_INSA_ILi16EEESC_EEEEESJ_SK_SJ_SK_NS1G_6fusion15FusionCallbacksIS1K_NS1Q_17LinearCombinationISJ_fSJ_fLNS_15FloatRoundStyleE2EEES1L_S1P_JEEENS4_5SM1004TMEM4LOAD26SM100_TMEM_LOAD_32dp32b16xENS4_13SM90_TMA_LOADENS12_INS13_ILi2ELi4ELi3EEES16_NST_INS5_IJS17_S1N_EEENS5_IJS1N_SC_EEEEEEENS4_39AutoVectorizingCopyWithAssumedAlignmentILi128EEENS4_14SM90_TMA_STOREES25_S27_S27_EEEvvEEEEvNT_6ParamsE) ;  /* 0xffffff30024c7950 */ /* 0x000fea0003c3ffff */
.L_x_242:
[----:B------:R-:W-:-:S00]  /*ced0*/  BRA `(.L_x_242) ;  /* 0xfffffffc00fc7947 */ /* 0x000fc0000383ffff */
[----:B------:R-:W-:-:S00]  /*cee0*/  NOP ;  /* 0x0000000000007918 */ /* 0x000fc00000000000 */
        /* <DEDUP_REMOVED lines=9> */
.L_x_243:


//--------------------- .nv.global.init           --------------------------
	.section	.nv.global.init,"aw",@progbits
.nv.global.init:
	.type		$str$27,@object
	.size		$str$27,($str$28 - $str$27)
$str$27:
        /*0000*/ 	.byte	0x28, 0x61, 0x64, 0x64, 0x72, 0x65, 0x73, 0x73, 0x20, 0x26, 0x20, 0x6d, 0x61, 0x73, 0x6b, 0x29
        /*0010*/ 	.byte	0x20, 0x3d, 0x3d, 0x20, 0x30, 0x00
	.type		$str$28,@object
	.size		$str$28,($str$26 - $str$28)
$str$28:
        /*0016*/ 	.byte	0x2f, 0x74, 0x6d, 0x70, 0x2f, 0x63, 0x75, 0x74, 0x6c, 0x61, 0x73, 0x73, 0x5f, 0x73, 0x77, 0x65
        /*0026*/ 	.byte	0x65, 0x70, 0x5f, 0x73, 0x72, 0x63, 0x2f, 0x69, 0x6e, 0x63, 0x6c, 0x75, 0x64, 0x65, 0x2f, 0x63
        /*0036*/ 	.byte	0x75, 0x74, 0x65, 0x2f, 0x70, 0x6f, 0x69, 0x6e, 0x74, 0x65, 0x72, 0x5f, 0x66, 0x6c, 0x61, 0x67
        /*0046*/ 	.byte	0x67, 0x65, 0x64, 0x2e, 0x68, 0x70, 0x70, 0x00
	.type		$str$26,@object
	.size		$str$26,($str$25 - $str$26)
$str$26:
        /*004e*/ 	.byte	0x2f, 0x74, 0x6d, 0x70, 0x2f, 0x63, 0x75, 0x74, 0x6c, 0x61, 0x73, 0x73, 0x5f, 0x73, 0x77, 0x65
        /*005e*/ 	.byte	0x65, 0x70, 0x5f, 0x73, 0x72, 0x63, 0x2f, 0x69, 0x6e, 0x63, 0x6c, 0x75, 0x64, 0x65, 0x2f, 0x63
        /*006e*/ 	.byte	0x75, 0x74, 0x65, 0x2f, 0x61, 0x74, 0x6f, 0x6d, 0x2f, 0x63, 0x6f, 0x70, 0x79, 0x5f, 0x74, 0x72
        /*007e*/ 	.byte	0x61, 0x69, 0x74, 0x73, 0x5f, 0x73, 0x6d, 0x31, 0x30, 0x30, 0x2e, 0x68, 0x70, 0x70, 0x00
	.type		$str$25,@object
	.size		$str$25,(__unnamed_1 - $str$25)
$str$25:
        /*008d*/ 	.byte	0x28, 0x28, 0x75, 0x69, 0x6e, 0x74, 0x33, 0x32, 0x5f, 0x74, 0x28, 0x74, 0x68, 0x72, 0x65, 0x61
        /*009d*/ 	.byte	0x64, 0x49, 0x64, 0x78, 0x2e, 0x78, 0x29, 0x20, 0x2f, 0x20, 0x33, 0x32, 0x29, 0x20, 0x25, 0x20
        /*00ad*/ 	.byte	0x34, 0x29, 0x20, 0x3d, 0x3d, 0x20, 0x28, 0x28, 0x28, 0x74, 0x6d, 0x65, 0x6d, 0x5f, 0x61, 0x64
        /*00bd*/ 	.byte	0x64, 0x72, 0x20, 0x3e, 0x3e, 0x20, 0x31, 0x36, 0x29, 0x20, 0x2f, 0x20, 0x33, 0x32, 0x29, 0x20
        /*00cd*/ 	.byte	0x25, 0x20, 0x34, 0x29, 0x00
	.type		__unnamed_1,@object
	.size		__unnamed_1,(__unnamed_2 - __unnamed_1)
__unnamed_1:
        /*00d2*/ 	.byte	0x61, 0x75, 0x74, 0x6f, 0x20, 0x63, 0x75, 0x74, 0x65, 0x3a, 0x3a, 0x61, 0x73, 0x5f, 0x70, 0x6f
        /* <DEDUP_REMOVED lines=24> */
        /*0262*/ 	.byte	0x32, 0x30, 0x34, 0x38, 0x3e, 0x3e, 0x3e, 0x3e, 0x5d, 0x00
	.type		__unnamed_2,@object
	.size		__unnamed_2,(.L_2 - __unnamed_2)
__unnamed_2:
        /* <DEDUP_REMOVED lines=42> */
        /*050c*/ 	.byte	0x3e, 0x5d, 0x00
.L_2:


//--------------------- .nv.shared._ZN7cutlass13device_kernelINS_4gemm6kernel13GemmUniversalIN4cute5tupleIJiiiiEEENS1_10collective13CollectiveMmaINS1_35MainloopSm100TmaUmmaWarpSpecializedILi4ELi2ELi4ENS5_IJNS4_1CILi2EEESB_NSA_ILi1EEEEEEEENS5_IJNSA_ILi256EEENSA_ILi128EEENSA_ILi64EEEEEENS_10tfloat32_tENS5_IJlSC_lEEESJ_SK_NS4_8TiledMMAINS4_8MMA_AtomIJNS4_23SM100_MMA_TF32_2x1SM_SSISJ_SJ_fLi256ELi128ELNS4_4UMMA5MajorE0ELSP_0ELNSO_7ScaleInE0ELSQ_0EEEEEENS4_6LayoutINS5_IJSC_SC_SC_EEENS5_IJNSA_ILi0EEESV_SV_EEEEENS5_IJNS4_10UnderscoreESY_SY_EEEEENS4_28SM100_TMA_2SM_LOAD_MULTICASTENS4_14ComposedLayoutINS4_7SwizzleILi3ELi4ELi3EEENS4_18smem_ptr_flag_bitsILi32EEENST_INS5_IJNSA_ILi8EEENSA_ILi32EEEEEENS5_IJS18_SC_EEEEEEEvNS4_8identityENS4_18SM100_TMA_2SM_LOADES1C_vS1D_EENS_8epilogue10collective18CollectiveEpilogueINS1G_23Sm100TmaWarpSpecializedILi4ELi2ELi16ELb1ELb0EEEJNS5_IJSG_SG_SH_EEENS5_IJNST_ISG_SC_EENST_INSA_ILi16EEESC_EEEEESJ_SK_SJ_SK_NS1G_6fusion15FusionCallbacksIS1K_NS1Q_17LinearCombinationISJ_fSJ_fLNS_15FloatRoundStyleE2EEES1L_S1P_JEEENS4_5SM1004TMEM4LOAD26SM100_TMEM_LOAD_32dp32b16xENS4_13SM90_TMA_LOADENS12_INS13_ILi2ELi4ELi3EEES16_NST_INS5_IJS17_S1N_EEENS5_IJS1N_SC_EEEEEEENS4_39AutoVectorizingCopyWithAssumedAlignmentILi128EEENS4_14SM90_TMA_STOREES25_S27_S27_EEEvvEEEEvNT_6ParamsE --------------------------
	.section	.nv.shared._ZN7cutlass13device_kernelINS_4gemm6kernel13GemmUniversalIN4cute5tupleIJiiiiEEENS1_10collective13CollectiveMmaINS1_35MainloopSm100TmaUmmaWarpSpecializedILi4ELi2ELi4ENS5_IJNS4_1CILi2EEESB_NSA_ILi1EEEEEEEENS5_IJNSA_ILi256EEENSA_ILi128EEENSA_ILi64EEEEEENS_10tfloat32_tENS5_IJlSC_lEEESJ_SK_NS4_8TiledMMAINS4_8MMA_AtomIJNS4_23SM100_MMA_TF32_2x1SM_SSISJ_SJ_fLi256ELi128ELNS4_4UMMA5MajorE0ELSP_0ELNSO_7ScaleInE0ELSQ_0EEEEEENS4_6LayoutINS5_IJSC_SC_SC_EEENS5_IJNSA_ILi0EEESV_SV_EEEEENS5_IJNS4_10UnderscoreESY_SY_EEEEENS4_28SM100_TMA_2SM_LOAD_MULTICASTENS4_14ComposedLayoutINS4_7SwizzleILi3ELi4ELi3EEENS4_18smem_ptr_flag_bitsILi32EEENST_INS5_IJNSA_ILi8EEENSA_ILi32EEEEEENS5_IJS18_SC_EEEEEEEvNS4_8identityENS4_18SM100_TMA_2SM_LOADES1C_vS1D_EENS_8epilogue10collective18CollectiveEpilogueINS1G_23Sm100TmaWarpSpecializedILi4ELi2ELi16ELb1ELb0EEEJNS5_IJSG_SG_SH_EEENS5_IJNST_ISG_SC_EENST_INSA_ILi16EEESC_EEEEESJ_SK_SJ_SK_NS1G_6fusion15FusionCallbacksIS1K_NS1Q_17LinearCombinationISJ_fSJ_fLNS_15FloatRoundStyleE2EEES1L_S1P_JEEENS4_5SM1004TMEM4LOAD26SM100_TMEM_LOAD_32dp32b16xENS4_13SM90_TMA_LOADENS12_INS13_ILi2ELi4ELi3EEES16_NST_INS5_IJS17_S1N_EEENS5_IJS1N_SC_EEEEEEENS4_39AutoVectorizingCopyWithAssumedAlignmentILi128EEENS4_14SM90_TMA_STOREES25_S27_S27_EEEvvEEEEvNT_6ParamsE,"aw",@nobits
	.sectionflags	@""
	.align	16
	.zero		1024


//--------------------- .nv.shared.reserved.0     --------------------------
	.section	.nv.shared.reserved.0,"aw",@nobits
	.weak		__nv_reservedSMEM_offset_0_alias
	.size		__nv_reservedSMEM_offset_0_alias, 0, 64
	.other		__nv_reservedSMEM_offset_0_alias,@"STO_CUDA_RESERVED_SHARED STV_DEFAULT"
__nv_reservedSMEM_offset_0_alias:
	.zero		0
.nv.shared.reserved.0:
	.zero		64
	.weak		__nv_reservedSMEM_tcgen05_partition
	.type		__nv_reservedSMEM_tcgen05_partition,@object
	.size		__nv_reservedSMEM_tcgen05_partition,(.L_0 - __nv_reservedSMEM_tcgen05_partition)
__nv_reservedSMEM_tcgen05_partition:
	.zero		32
.L_0:


//--------------------- .nv.global                --------------------------
	.section	.nv.global,"aw",@nobits
.nv.global:
	.type		_ZN40_INTERNAL_649c53fc_4_k_cu_713bf63d_100924cute1_E,@object
	.size		_ZN40_INTERNAL_649c53fc_4_k_cu_713bf63d_100924cute1_E,(_ZN40_INTERNAL_649c53fc_4_k_cu_713bf63d_100924cuda3std3__45__cpo6cbeginE - _ZN40_INTERNAL_649c53fc_4_k_cu_713bf63d_100924cute1_E)
_ZN40_INTERNAL_649c53fc_4_k_cu_713bf63d_100924cute1_E:
	.zero		1
	.type		_ZN40_INTERNAL_649c53fc_4_k_cu_713bf63d_100924cuda3std3__45__cpo6cbeginE,@object
	.size		_ZN40_INTERNAL_649c53fc_4_k_cu_713bf63d_100924cuda3std3__45__cpo6cbeginE,(_ZN40_INTERNAL_649c53fc_4_k_cu_713bf63d_100924cuda3std3__48in_placeE - _ZN40_INTERNAL_649c53fc_4_k_cu_713bf63d_100924cuda3std3__45__cpo6cbeginE)
_ZN40_INTERNAL_649c53fc_4_k_cu_713bf63d_100924cuda3std3__45__cpo6cbeginE:
	.zero		1
	.type		_ZN40_INTERNAL_649c53fc_4_k_cu_713bf63d_100924cuda3std3__48in_placeE,@object
	.size		_ZN40_INTERNAL_649c53fc_4_k_cu_713bf63d_100924cuda3std3__48in_placeE,(_ZN40_INTERNAL_649c53fc_4_k_cu_713bf63d_100924cuda3std6ranges3__45__cpo9iter_moveE - _ZN40_INTERNAL_649c53fc_4_k_cu_713bf63d_100924cuda3std3__48in_placeE)
_ZN40_INTERNAL_649c53fc_4_k_cu_713bf63d_100924cuda3std3__48in_placeE:
	.zero		1
	.type		_ZN40_INTERNAL_649c53fc_4_k_cu_713bf63d_100924cuda3std6ranges3__45__cpo9iter_moveE,@object
	.size		_ZN40_INTERNAL_649c53fc_4_k_cu_713bf63d_100924cuda3std6ranges3__45__cpo9iter_moveE,(_ZN40_INTERNAL_649c53fc_4_k_cu_713bf63d_100924cuda3std3__45__cpo5beginE - _ZN40_INTERNAL_649c53fc_4_k_cu_713bf63d_100924cuda3std6ranges3__45__cpo9iter_moveE)
_ZN40_INTERNAL_649c53fc_4_k_cu_713bf63d_100924cuda3std6ranges3__45__cpo9iter_moveE:
	.zero		1
	.type		_ZN40_INTERNAL_649c53fc_4_k_cu_713bf63d_100924cuda3std3__45__cpo5beginE,@object
	.size		_ZN40_INTERNAL_649c53fc_4_k_cu_713bf63d_100924cuda3std3__45__cpo5beginE,(_ZN40_INTERNAL_649c53fc_4_k_cu_713bf63d_100924cuda3std3__442_GLOBAL__N__649c53fc_4_k_cu_713bf63d_100926ignoreE - _ZN40_INTERNAL_649c53fc_4_k_cu_713bf63d_100924cuda3std3__45__cpo5beginE)
_ZN40_INTERNAL_649c53fc_4_k_cu_713bf63d_100924cuda3std3__45__cpo5beginE:
	.zero		1
	.type		_ZN40_INTERNAL_649c53fc_4_k_cu_713bf63d_100924cuda3std3__442_GLOBAL__N__649c53fc_4_k_cu_713bf63d_100926ignoreE,@object
	.size		_ZN40_INTERNAL_649c53fc_4_k_cu_713bf63d_100924cuda3std3__442_GLOBAL__N__649c53fc_4_k_cu_713bf63d_100926ignoreE,(_ZN40_INTERNAL_649c53fc_4_k_cu_713bf63d_100924cute7productE - _ZN40_INTERNAL_649c53fc_4_k_cu_713bf63d_100924cuda3std3__442_GLOBAL__N__649c53fc_4_k_cu_713bf63d_100926ignoreE)
_ZN40_INTERNAL_649c53fc_4_k_cu_713bf63d_100924cuda3std3__442_GLOBAL__N__649c53fc_4_k_cu_713bf63d_100926ignoreE:
	.zero		1
	.type		_ZN40_INTERNAL_649c53fc_4_k_cu_713bf63d_100924cute7productE,@object
	.size		_ZN40_INTERNAL_649c53fc_4_k_cu_713bf63d_100924cute7productE,(_ZN40_INTERNAL_649c53fc_4_k_cu_713bf63d_100924cuda3std3__45__cpo3endE - _ZN40_INTERNAL_649c53fc_4_k_cu_713bf63d_100924cute7productE)
_ZN40_INTERNAL_649c53fc_4_k_cu_713bf63d_100924cute7productE:
	.zero		1
	.type		_ZN40_INTERNAL_649c53fc_4_k_cu_713bf63d_100924cuda3std3__45__cpo3endE,@object
	.size		_ZN40_INTERNAL_649c53fc_4_k_cu_713bf63d_100924cuda3std3__45__cpo3endE,(_ZN40_INTERNAL_649c53fc_4_k_cu_713bf63d_100924cuda3std3__419piecewise_constructE - _ZN40_INTERNAL_649c53fc_4_k_cu_713bf63d_100924cuda3std3__45__cpo3endE)
_ZN40_INTERNAL_649c53fc_4_k_cu_713bf63d_100924cuda3std3__45__cpo3endE:
	.zero		1
	.type		_ZN40_INTERNAL_649c53fc_4_k_cu_713bf63d_100924cuda3std3__419piecewise_constructE,@object
	.size		_ZN40_INTERNAL_649c53fc_4_k_cu_713bf63d_100924cuda3std3__419piecewise_constructE,(_ZN40_INTERNAL_649c53fc_4_k_cu_713bf63d_100924cuda3std3__45__cpo4cendE - _ZN40_INTERNAL_649c53fc_4_k_cu_713bf63d_100924cuda3std3__419piecewise_constructE)
_ZN40_INTERNAL_649c53fc_4_k_cu_713bf63d_100924cuda3std3__419piecewise_constructE:
	.zero		1
	.type		_ZN40_INTERNAL_649c53fc_4_k_cu_713bf63d_100924cuda3std3__45__cpo4cendE,@object
	.size		_ZN40_INTERNAL_649c53fc_4_k_cu_713bf63d_100924cuda3std3__45__cpo4cendE,(_ZN40_INTERNAL_649c53fc_4_k_cu_713bf63d_100924cuda3std6ranges3__45__cpo4swapE - _ZN40_INTERNAL_649c53fc_4_k_cu_713bf63d_100924cuda3std3__45__cpo4cendE)
_ZN40_INTERNAL_649c53fc_4_k_cu_713bf63d_100924cuda3std3__45__cpo4cendE:
	.zero		1
	.type		_ZN40_INTERNAL_649c53fc_4_k_cu_713bf63d_100924cuda3std6ranges3__45__cpo4swapE,@object
	.size		_ZN40_INTERNAL_649c53fc_4_k_cu_713bf63d_100924cuda3std6ranges3__45__cpo4swapE,(.L_10 - _ZN40_INTERNAL_649c53fc_4_k_cu_713bf63d_100924cuda3std6ranges3__45__cpo4swapE)
_ZN40_INTERNAL_649c53fc_4_k_cu_713bf63d_100924cuda3std6ranges3__45__cpo4swapE:
	.zero		1
.L_10:


//--------------------- .nv.constant0._ZN7cutlass13device_kernelINS_4gemm6kernel13GemmUniversalIN4cute5tupleIJiiiiEEENS1_10collective13CollectiveMmaINS1_35MainloopSm100TmaUmmaWarpSpecializedILi4ELi2ELi4ENS5_IJNS4_1CILi2EEESB_NSA_ILi1EEEEEEEENS5_IJNSA_ILi256EEENSA_ILi128EEENSA_ILi64EEEEEENS_10tfloat32_tENS5_IJlSC_lEEESJ_SK_NS4_8TiledMMAINS4_8MMA_AtomIJNS4_23SM100_MMA_TF32_2x1SM_SSISJ_SJ_fLi256ELi128ELNS4_4UMMA5MajorE0ELSP_0ELNSO_7ScaleInE0ELSQ_0EEEEEENS4_6LayoutINS5_IJSC_SC_SC_EEENS5_IJNSA_ILi0EEESV_SV_EEEEENS5_IJNS4_10UnderscoreESY_SY_EEEEENS4_28SM100_TMA_2SM_LOAD_MULTICASTENS4_14ComposedLayoutINS4_7SwizzleILi3ELi4ELi3EEENS4_18smem_ptr_flag_bitsILi32EEENST_INS5_IJNSA_ILi8EEENSA_ILi32EEEEEENS5_IJS18_SC_EEEEEEEvNS4_8identityENS4_18SM100_TMA_2SM_LOADES1C_vS1D_EENS_8epilogue10collective18CollectiveEpilogueINS1G_23Sm100TmaWarpSpecializedILi4ELi2ELi16ELb1ELb0EEEJNS5_IJSG_SG_SH_EEENS5_IJNST_ISG_SC_EENST_INSA_ILi16EEESC_EEEEESJ_SK_SJ_SK_NS1G_6fusion15FusionCallbacksIS1K_NS1Q_17LinearCombinationISJ_fSJ_fLNS_15FloatRoundStyleE2EEES1L_S1P_JEEENS4_5SM1004TMEM4LOAD26SM100_TMEM_LOAD_32dp32b16xENS4_13SM90_TMA_LOADENS12_INS13_ILi2ELi4ELi3EEES16_NST_INS5_IJS17_S1N_EEENS5_IJS1N_SC_EEEEEEENS4_39AutoVectorizingCopyWithAssumedAlignmentILi128EEENS4_14SM90_TMA_STOREES25_S27_S27_EEEvvEEEEvNT_6ParamsE --------------------------
	.section	.nv.constant0._ZN7cutlass13device_kernelINS_4gemm6kernel13GemmUniversalIN4cute5tupleIJiiiiEEENS1_10collective13CollectiveMmaINS1_35MainloopSm100TmaUmmaWarpSpecializedILi4ELi2ELi4ENS5_IJNS4_1CILi2EEESB_NSA_ILi1EEEEEEEENS5_IJNSA_ILi256EEENSA_ILi128EEENSA_ILi64EEEEEENS_10tfloat32_tENS5_IJlSC_lEEESJ_SK_NS4_8TiledMMAINS4_8MMA_AtomIJNS4_23SM100_MMA_TF32_2x1SM_SSISJ_SJ_fLi256ELi128ELNS4_4UMMA5MajorE0ELSP_0ELNSO_7ScaleInE0ELSQ_0EEEEEENS4_6LayoutINS5_IJSC_SC_SC_EEENS5_IJNSA_ILi0EEESV_SV_EEEEENS5_IJNS4_10UnderscoreESY_SY_EEEEENS4_28SM100_TMA_2SM_LOAD_MULTICASTENS4_14ComposedLayoutINS4_7SwizzleILi3ELi4ELi3EEENS4_18smem_ptr_flag_bitsILi32EEENST_INS5_IJNSA_ILi8EEENSA_ILi32EEEEEENS5_IJS18_SC_EEEEEEEvNS4_8identityENS4_18SM100_TMA_2SM_LOADES1C_vS1D_EENS_8epilogue10collective18CollectiveEpilogueINS1G_23Sm100TmaWarpSpecializedILi4ELi2ELi16ELb1ELb0EEEJNS5_IJSG_SG_SH_EEENS5_IJNST_ISG_SC_EENST_INSA_ILi16EEESC_EEEEESJ_SK_SJ_SK_NS1G_6fusion15FusionCallbacksIS1K_NS1Q_17LinearCombinationISJ_fSJ_fLNS_15FloatRoundStyleE2EEES1L_S1P_JEEENS4_5SM1004TMEM4LOAD26SM100_TMEM_LOAD_32dp32b16xENS4_13SM90_TMA_LOADENS12_INS13_ILi2ELi4ELi3EEES16_NST_INS5_IJS17_S1N_EEENS5_IJS1N_SC_EEEEEEENS4_39AutoVectorizingCopyWithAssumedAlignmentILi128EEENS4_14SM90_TMA_STOREES25_S27_S27_EEEvvEEEEvNT_6ParamsE,"a",@progbits
	.sectionflags	@""
	.align	4
.nv.constant0._ZN7cutlass13device_kernelINS_4gemm6kernel13GemmUniversalIN4cute5tupleIJiiiiEEENS1_10collective13CollectiveMmaINS1_35MainloopSm100TmaUmmaWarpSpecializedILi4ELi2ELi4ENS5_IJNS4_1CILi2EEESB_NSA_ILi1EEEEEEEENS5_IJNSA_ILi256EEENSA_ILi128EEENSA_ILi64EEEEEENS_10tfloat32_tENS5_IJlSC_lEEESJ_SK_NS4_8TiledMMAINS4_8MMA_AtomIJNS4_23SM100_MMA_TF32_2x1SM_SSISJ_SJ_fLi256ELi128ELNS4_4UMMA5MajorE0ELSP_0ELNSO_7ScaleInE0ELSQ_0EEEEEENS4_6LayoutINS5_IJSC_SC_SC_EEENS5_IJNSA_ILi0EEESV_SV_EEEEENS5_IJNS4_10UnderscoreESY_SY_EEEEENS4_28SM100_TMA_2SM_LOAD_MULTICASTENS4_14ComposedLayoutINS4_7SwizzleILi3ELi4ELi3EEENS4_18smem_ptr_flag_bitsILi32EEENST_INS5_IJNSA_ILi8EEENSA_ILi32EEEEEENS5_IJS18_SC_EEEEEEEvNS4_8identityENS4_18SM100_TMA_2SM_LOADES1C_vS1D_EENS_8epilogue10collective18CollectiveEpilogueINS1G_23Sm100TmaWarpSpecializedILi4ELi2ELi16ELb1ELb0EEEJNS5_IJSG_SG_SH_EEENS5_IJNST_ISG_SC_EENST_INSA_ILi16EEESC_EEEEESJ_SK_SJ_SK_NS1G_6fusion15FusionCallbacksIS1K_NS1Q_17LinearCombinationISJ_fSJ_fLNS_15FloatRoundStyleE2EEES1L_S1P_JEEENS4_5SM1004TMEM4LOAD26SM100_TMEM_LOAD_32dp32b16xENS4_13SM90_TMA_LOADENS12_INS13_ILi2ELi4ELi3EEES16_NST_INS5_IJS17_S1N_EEENS5_IJS1N_SC_EEEEEEENS4_39AutoVectorizingCopyWithAssumedAlignmentILi128EEENS4_14SM90_TMA_STOREES25_S27_S27_EEEvvEEEEvNT_6ParamsE:
	.zero		2944


//--------------------- SYMBOLS --------------------------

	.type		.nv.reservedSmem.offset0,@object
	.size		.nv.reservedSmem.offset0,0x4
	.type		.nv.reservedSmem.cap,@object
	.size		.nv.reservedSmem.cap,0x4
	.type		__assertfail,@function
